def attn_fwd(
    Q,
    K,
    V,
    Out,
    Lse,
    sm_scale,
    stride_qz,
    stride_qh,
    stride_qm,
    stride_qk,
    stride_kz,
    stride_kh,
    stride_kn,
    stride_kk,
    stride_vz,
    stride_vh,
    stride_vn,
    stride_vk,
    stride_oz,
    stride_oh,
    stride_om,
    stride_ok,
    seqlen_q,
    seqlen_k,
    BLOCK_M: tl.constexpr,
    BLOCK_N: tl.constexpr,
    HEAD_DIM: tl.constexpr,
    CAUSAL: tl.constexpr,
):
    start_m = tl.program_id(0)
    off_hz = tl.program_id(1)
    q_off = off_hz * stride_qh
    k_off = off_hz * stride_kh
    v_off = off_hz * stride_vh
    offs_m = start_m * BLOCK_M + tl.arange(0, BLOCK_M)
    offs_d = tl.arange(0, HEAD_DIM)
    offs_n = tl.arange(0, BLOCK_N)
    q_ptrs = Q + q_off + offs_m[:, None] * stride_qm + offs_d[None, :] * stride_qk
    k_ptrs = K + k_off + offs_d[:, None] * stride_kk + offs_n[None, :] * stride_kn
    v_ptrs = V + v_off + offs_n[:, None] * stride_vn + offs_d[None, :] * stride_vk
    m_i = tl.full([BLOCK_M], float("-inf"), dtype=tl.float32)
    l_i = tl.zeros([BLOCK_M], dtype=tl.float32) + 1.0
    acc = tl.zeros([BLOCK_M, HEAD_DIM], dtype=tl.float32)
    q = tl.load(q_ptrs)
    acc, l_i, m_i = _attn_fwd_inner(
        acc,
        l_i,
        m_i,
        q,
        k_ptrs,
        v_ptrs,
        sm_scale,
        stride_kn,
        stride_vn,
        start_m,
        seqlen_k,
        BLOCK_M,
        BLOCK_N,
        HEAD_DIM,
        CAUSAL,
    )
    acc = acc / l_i[:, None]
    lse = m_i + tl.math.log2(l_i) / 1.4426950408889634
    o_ptrs = (
        Out
        + off_hz * stride_oh
        + offs_m[:, None] * stride_om
        + offs_d[None, :] * stride_ok
    )
    tl.store(o_ptrs, acc.to(Out.dtype.element_ty))
    tl.store(Lse + off_hz * seqlen_q + offs_m, lse)

# config = {"BLOCK_M": 32, "BLOCK_N": 16, "HEAD_DIM": 128, "arch": "sm_100", "causal": true, "dtype": "fp16", "num_stages": 2, "num_warps": 8}
# arch = sm_100


// ===== COMPILED SASS (sm_100a) =====

	.target	sm_100a

	.elftype	@"ET_EXEC"


//--------------------- .note.nv.tkinfo           --------------------------
	.section	.note.nv.tkinfo,"",@"SHT_NOTE"
	.sectionflags	@"SHF_NOTE_NV_TKINFO"
	.tkinfo
        /*0018*/ 	.word	0x00000081
        /*0030*/ 	.string	""
        /*0030*/ 	.string	"ptxas-blackwell"
        /*0030*/ 	.string	"Cuda compilation tools, release 12.9, V12.9.86"
        /*0030*/ 	.string	"Build cuda_12.9.r12.9/compiler.36037853_0"
        /*0030*/ 	.string	"-v  -suppress-debug-info  -lineinfo  -arch sm_100a "



//--------------------- .note.nv.cuver            --------------------------
	.section	.note.nv.cuver,"",@"SHT_NOTE"
	.sectionflags	@"SHF_NOTE_NV_CUVER"
        /*0018*/ 	.short	0x0001
        /*001a*/ 	.short	0x0064
        /*001c*/ 	.short	0x0001
        /*001e*/ 	.short	0x0000
        /*0020*/ 	.short	0x0001
        /*0022*/ 	.short	0x0000


//--------------------- .nv.info                  --------------------------
	.section	.nv.info,"",@"SHT_CUDA_INFO"
	.align	4


	//----- nvinfo : EIATTR_REGCOUNT
	.align		4
        /*0000*/ 	.byte	0x04, 0x2f
        /*0002*/ 	.short	(.L_2 - .L_1)
	.align		4
.L_1:
        /*0004*/ 	.word	index@(attn_fwd)
        /*0008*/ 	.word	0x00000080


	//----- nvinfo : EIATTR_FRAME_SIZE
	.align		4
.L_2:
        /*000c*/ 	.byte	0x04, 0x11
        /*000e*/ 	.short	(.L_4 - .L_3)
	.align		4
.L_3:
        /*0010*/ 	.word	index@(attn_fwd)
        /*0014*/ 	.word	0x00000000


	//----- nvinfo : EIATTR_MIN_STACK_SIZE
	.align		4
.L_4:
        /*0018*/ 	.byte	0x04, 0x12
        /*001a*/ 	.short	(.L_6 - .L_5)
	.align		4
.L_5:
        /*001c*/ 	.word	index@(attn_fwd)
        /*0020*/ 	.word	0x00000000
.L_6:


//--------------------- .nv.info.attn_fwd         --------------------------
	.section	.nv.info.attn_fwd,"",@"SHT_CUDA_INFO"
	.sectionflags	@""
	.align	4


	//----- nvinfo : EIATTR_CUDA_API_VERSION
	.align		4
        /*0000*/ 	.byte	0x04, 0x37
        /*0002*/ 	.short	(.L_8 - .L_7)
.L_7:
        /*0004*/ 	.word	0x00000081


	//----- nvinfo : EIATTR_KPARAM_INFO
	.align		4
.L_8:
        /*0008*/ 	.byte	0x04, 0x17
        /*000a*/ 	.short	(.L_10 - .L_9)
.L_9:
        /*000c*/ 	.word	0x00000000
        /*0010*/ 	.short	0x0019
        /*0012*/ 	.short	0x0080
        /*0014*/ 	.byte	0x00, 0xf4, 0x21, 0x00


	//----- nvinfo : EIATTR_KPARAM_INFO
	.align		4
.L_10:
        /*0018*/ 	.byte	0x04, 0x17
        /*001a*/ 	.short	(.L_12 - .L_11)
.L_11:
        /*001c*/ 	.word	0x00000000
        /*0020*/ 	.short	0x0018
        /*0022*/ 	.short	0x0078
        /*0024*/ 	.byte	0x00, 0xf4, 0x21, 0x00


	//----- nvinfo : EIATTR_KPARAM_INFO
	.align		4
.L_12:
        /*0028*/ 	.byte	0x04, 0x17
        /*002a*/ 	.short	(.L_14 - .L_13)
.L_13:
        /*002c*/ 	.word	0x00000000
        /*0030*/ 	.short	0x0017
        /*0032*/ 	.short	0x0070
        /*0034*/ 	.byte	0x00, 0xf0, 0x11, 0x00


	//----- nvinfo : EIATTR_KPARAM_INFO
	.align		4
.L_14:
        /*0038*/ 	.byte	0x04, 0x17
        /*003a*/ 	.short	(.L_16 - .L_15)
.L_15:
        /*003c*/ 	.word	0x00000000
        /*0040*/ 	.short	0x0016
        /*0042*/ 	.short	0x006c
        /*0044*/ 	.byte	0x00, 0xf0, 0x11, 0x00


	//----- nvinfo : EIATTR_KPARAM_INFO
	.align		4
.L_16:
        /*0048*/ 	.byte	0x04, 0x17
        /*004a*/ 	.short	(.L_18 - .L_17)
.L_17:
        /*004c*/ 	.word	0x00000000
        /*0050*/ 	.short	0x0015
        /*0052*/ 	.short	0x0068
        /*0054*/ 	.byte	0x00, 0xf0, 0x11, 0x00


	//----- nvinfo : EIATTR_KPARAM_INFO
	.align		4
.L_18:
        /*0058*/ 	.byte	0x04, 0x17
        /*005a*/ 	.short	(.L_20 - .L_19)
.L_19:
        /*005c*/ 	.word	0x00000000
        /*0060*/ 	.short	0x0014
        /*0062*/ 	.short	0x0064
        /*0064*/ 	.byte	0x00, 0xf0, 0x11, 0x00


	//----- nvinfo : EIATTR_KPARAM_INFO
	.align		4
.L_20:
        /*0068*/ 	.byte	0x04, 0x17
        /*006a*/ 	.short	(.L_22 - .L_21)
.L_21:
        /*006c*/ 	.word	0x00000000
        /*0070*/ 	.short	0x0013
        /*0072*/ 	.short	0x0060
        /*0074*/ 	.byte	0x00, 0xf0, 0x11, 0x00


	//----- nvinfo : EIATTR_KPARAM_INFO
	.align		4
.L_22:
        /*0078*/ 	.byte	0x04, 0x17
        /*007a*/ 	.short	(.L_24 - .L_23)
.L_23:
        /*007c*/ 	.word	0x00000000
        /*0080*/ 	.short	0x0012
        /*0082*/ 	.short	0x005c
        /*0084*/ 	.byte	0x00, 0xf0, 0x11, 0x00


	//----- nvinfo : EIATTR_KPARAM_INFO
	.align		4
.L_24:
        /*0088*/ 	.byte	0x04, 0x17
        /*008a*/ 	.short	(.L_26 - .L_25)
.L_25:
        /*008c*/ 	.word	0x00000000
        /*0090*/ 	.short	0x0011
        /*0092*/ 	.short	0x0058
        /*0094*/ 	.byte	0x00, 0xf0, 0x11, 0x00


	//----- nvinfo : EIATTR_KPARAM_INFO
	.align		4
.L_26:
        /*0098*/ 	.byte	0x04, 0x17
        /*009a*/ 	.short	(.L_28 - .L_27)
.L_27:
        /*009c*/ 	.word	0x00000000
        /*00a0*/ 	.short	0x0010
        /*00a2*/ 	.short	0x0054
        /*00a4*/ 	.byte	0x00, 0xf0, 0x11, 0x00


	//----- nvinfo : EIATTR_KPARAM_INFO
	.align		4
.L_28:
        /*00a8*/ 	.byte	0x04, 0x17
        /*00aa*/ 	.short	(.L_30 - .L_29)
.L_29:
        /*00ac*/ 	.word	0x00000000
        /*00b0*/ 	.short	0x000f
        /*00b2*/ 	.short	0x0050
        /*00b4*/ 	.byte	0x00, 0xf0, 0x11, 0x00


	//----- nvinfo : EIATTR_KPARAM_INFO
	.align		4
.L_30:
        /*00b8*/ 	.byte	0x04, 0x17
        /*00ba*/ 	.short	(.L_32 - .L_31)
.L_31:
        /*00bc*/ 	.word	0x00000000
        /*00c0*/ 	.short	0x000e
        /*00c2*/ 	.short	0x004c
        /*00c4*/ 	.byte	0x00, 0xf0, 0x11, 0x00


	//----- nvinfo : EIATTR_KPARAM_INFO
	.align		4
.L_32:
        /*00c8*/ 	.byte	0x04, 0x17
        /*00ca*/ 	.short	(.L_34 - .L_33)
.L_33:
        /*00cc*/ 	.word	0x00000000
        /*00d0*/ 	.short	0x000d
        /*00d2*/ 	.short	0x0048
        /*00d4*/ 	.byte	0x00, 0xf0, 0x11, 0x00


	//----- nvinfo : EIATTR_KPARAM_INFO
	.align		4
.L_34:
        /*00d8*/ 	.byte	0x04, 0x17
        /*00da*/ 	.short	(.L_36 - .L_35)
.L_35:
        /*00dc*/ 	.word	0x00000000
        /*00e0*/ 	.short	0x000c
        /*00e2*/ 	.short	0x0044
        /*00e4*/ 	.byte	0x00, 0xf0, 0x11, 0x00


	//----- nvinfo : EIATTR_KPARAM_INFO
	.align		4
.L_36:
        /*00e8*/ 	.byte	0x04, 0x17
        /*00ea*/ 	.short	(.L_38 - .L_37)
.L_37:
        /*00ec*/ 	.word	0x00000000
        /*00f0*/ 	.short	0x000b
        /*00f2*/ 	.short	0x0040
        /*00f4*/ 	.byte	0x00, 0xf0, 0x11, 0x00


	//----- nvinfo : EIATTR_KPARAM_INFO
	.align		4
.L_38:
        /*00f8*/ 	.byte	0x04, 0x17
        /*00fa*/ 	.short	(.L_40 - .L_39)
.L_39:
        /*00fc*/ 	.word	0x00000000
        /*0100*/ 	.short	0x000a
        /*0102*/ 	.short	0x003c
        /*0104*/ 	.byte	0x00, 0xf0, 0x11, 0x00


	//----- nvinfo : EIATTR_KPARAM_INFO
	.align		4
.L_40:
        /*0108*/ 	.byte	0x04, 0x17
        /*010a*/ 	.short	(.L_42 - .L_41)
.L_41:
        /*010c*/ 	.word	0x00000000
        /*0110*/ 	.short	0x0009
        /*0112*/ 	.short	0x0038
        /*0114*/ 	.byte	0x00, 0xf0, 0x11, 0x00


	//----- nvinfo : EIATTR_KPARAM_INFO
	.align		4
.L_42:
        /*0118*/ 	.byte	0x04, 0x17
        /*011a*/ 	.short	(.L_44 - .L_43)
.L_43:
        /*011c*/ 	.word	0x00000000
        /*0120*/ 	.short	0x0008
        /*0122*/ 	.short	0x0034
        /*0124*/ 	.byte	0x00, 0xf0, 0x11, 0x00


	//----- nvinfo : EIATTR_KPARAM_INFO
	.align		4
.L_44:
        /*0128*/ 	.byte	0x04, 0x17
        /*012a*/ 	.short	(.L_46 - .L_45)
.L_45:
        /*012c*/ 	.word	0x00000000
        /*0130*/ 	.short	0x0007
        /*0132*/ 	.short	0x0030
        /*0134*/ 	.byte	0x00, 0xf0, 0x11, 0x00


	//----- nvinfo : EIATTR_KPARAM_INFO
	.align		4
.L_46:
        /*0138*/ 	.byte	0x04, 0x17
        /*013a*/ 	.short	(.L_48 - .L_47)
.L_47:
        /*013c*/ 	.word	0x00000000
        /*0140*/ 	.short	0x0006
        /*0142*/ 	.short	0x002c
        /*0144*/ 	.byte	0x00, 0xf0, 0x11, 0x00


	//----- nvinfo : EIATTR_KPARAM_INFO
	.align		4
.L_48:
        /*0148*/ 	.byte	0x04, 0x17
        /*014a*/ 	.short	(.L_50 - .L_49)
.L_49:
        /*014c*/ 	.word	0x00000000
        /*0150*/ 	.short	0x0005
        /*0152*/ 	.short	0x0028
        /*0154*/ 	.byte	0x00, 0xf0, 0x11, 0x00


	//----- nvinfo : EIATTR_KPARAM_INFO
	.align		4
.L_50:
        /*0158*/ 	.byte	0x04, 0x17
        /*015a*/ 	.short	(.L_52 - .L_51)
.L_51:
        /*015c*/ 	.word	0x00000000
        /*0160*/ 	.short	0x0004
        /*0162*/ 	.short	0x0020
        /*0164*/ 	.byte	0x00, 0xf4, 0x21, 0x00


	//----- nvinfo : EIATTR_KPARAM_INFO
	.align		4
.L_52:
        /*0168*/ 	.byte	0x04, 0x17
        /*016a*/ 	.short	(.L_54 - .L_53)
.L_53:
        /*016c*/ 	.word	0x00000000
        /*0170*/ 	.short	0x0003
        /*0172*/ 	.short	0x0018
        /*0174*/ 	.byte	0x00, 0xf4, 0x21, 0x00


	//----- nvinfo : EIATTR_KPARAM_INFO
	.align		4
.L_54:
        /*0178*/ 	.byte	0x04, 0x17
        /*017a*/ 	.short	(.L_56 - .L_55)
.L_55:
        /*017c*/ 	.word	0x00000000
        /*0180*/ 	.short	0x0002
        /*0182*/ 	.short	0x0010
        /*0184*/ 	.byte	0x00, 0xf4, 0x21, 0x00


	//----- nvinfo : EIATTR_KPARAM_INFO
	.align		4
.L_56:
        /*0188*/ 	.byte	0x04, 0x17
        /*018a*/ 	.short	(.L_58 - .L_57)
.L_57:
        /*018c*/ 	.word	0x00000000
        /*0190*/ 	.short	0x0001
        /*0192*/ 	.short	0x0008
        /*0194*/ 	.byte	0x00, 0xf4, 0x21, 0x00


	//----- nvinfo : EIATTR_KPARAM_INFO
	.align		4
.L_58:
        /*0198*/ 	.byte	0x04, 0x17
        /*019a*/ 	.short	(.L_60 - .L_59)
.L_59:
        /*019c*/ 	.word	0x00000000
        /*01a0*/ 	.short	0x0000
        /*01a2*/ 	.short	0x0000
        /*01a4*/ 	.byte	0x00, 0xf4, 0x21, 0x00


	//----- nvinfo : EIATTR_SPARSE_MMA_MASK
	.align		4
.L_60:
        /*01a8*/ 	.byte	0x03, 0x50
        /*01aa*/ 	.short	0x0000


	//----- nvinfo : EIATTR_MAXREG_COUNT
	.align		4
        /*01ac*/ 	.byte	0x03, 0x1b
        /*01ae*/ 	.short	0x00ff


	//----- nvinfo : EIATTR_NUM_BARRIERS
	.align		4
        /*01b0*/ 	.byte	0x02, 0x4c
        /*01b2*/ 	.byte	0x01
	.zero		1


	//----- nvinfo : EIATTR_COOP_GROUP_MASK_REGIDS
	.align		4
        /*01b4*/ 	.byte	0x04, 0x29
        /*01b6*/ 	.short	(.L_62 - .L_61)


	//   ....[0]....
.L_61:
        /*01b8*/ 	.word	0xffffffff


	//   ....[1]....
        /*01bc*/ 	.word	0xffffffff


	//   ....[2]....
        /*01c0*/ 	.word	0xffffffff


	//   ....[3]....
        /*01c4*/ 	.word	0xffffffff


	//   ....[4]....
        /*01c8*/ 	.word	0xffffffff


	//   ....[5]....
        /*01cc*/ 	.word	0xffffffff


	//   ....[6]....
        /*01d0*/ 	.word	0xffffffff


	//   ....[7]....
        /*01d4*/ 	.word	0xffffffff


	//   ....[8]....
        /*01d8*/ 	.word	0xffffffff


	//   ....[9]....
        /*01dc*/ 	.word	0xffffffff


	//   ....[10]....
        /*01e0*/ 	.word	0xffffffff


	//   ....[11]....
        /*01e4*/ 	.word	0xffffffff


	//   ....[12]....
        /*01e8*/ 	.word	0xffffffff


	//   ....[13]....
        /*01ec*/ 	.word	0xffffffff


	//   ....[14]....
        /*01f0*/ 	.word	0xffffffff


	//   ....[15]....
        /*01f4*/ 	.word	0xffffffff


	//   ....[16]....
        /*01f8*/ 	.word	0xffffffff


	//   ....[17]....
        /*01fc*/ 	.word	0xffffffff


	//----- nvinfo : EIATTR_COOP_GROUP_INSTR_OFFSETS
	.align		4
.L_62:
        /*0200*/ 	.byte	0x04, 0x28
        /*0202*/ 	.short	(.L_64 - .L_63)


	//   ....[0]....
.L_63:
        /*0204*/ 	.word	0x00001920


	//   ....[1]....
        /*0208*/ 	.word	0x00001930


	//   ....[2]....
        /*020c*/ 	.word	0x00001940


	//   ....[3]....
        /*0210*/ 	.word	0x00001950


	//   ....[4]....
        /*0214*/ 	.word	0x00001990


	//   ....[5]....
        /*0218*/ 	.word	0x000019b0


	//   ....[6]....
        /*021c*/ 	.word	0x000019c0


	//   ....[7]....
        /*0220*/ 	.word	0x000019d0


	//   ....[8]....
        /*0224*/ 	.word	0x00001a80


	//   ....[9]....
        /*0228*/ 	.word	0x00001cf0


	//   ....[10]....
        /*022c*/ 	.word	0x00001d00


	//   ....[11]....
        /*0230*/ 	.word	0x00001d20


	//   ....[12]....
        /*0234*/ 	.word	0x00001d30


	//   ....[13]....
        /*0238*/ 	.word	0x00001d60


	//   ....[14]....
        /*023c*/ 	.word	0x00001d80


	//   ....[15]....
        /*0240*/ 	.word	0x00001da0


	//   ....[16]....
        /*0244*/ 	.word	0x00001db0


	//   ....[17]....
        /*0248*/ 	.word	0x00001e70


	//----- nvinfo : EIATTR_VRC_CTA_INIT_COUNT
	.align		4
.L_64:
        /*024c*/ 	.byte	0x02, 0x4a
	.zero		1
	.zero		1


	//----- nvinfo : EIATTR_EXIT_INSTR_OFFSETS
	.align		4
        /*0250*/ 	.byte	0x04, 0x1c
        /*0252*/ 	.short	(.L_66 - .L_65)


	//   ....[0]....
.L_65:
        /*0254*/ 	.word	0x00003800


	//   ....[1]....
        /*0258*/ 	.word	0x00003830


	//----- nvinfo : EIATTR_REQNTID
	.align		4
.L_66:
        /*025c*/ 	.byte	0x04, 0x10
        /*025e*/ 	.short	(.L_68 - .L_67)
.L_67:
        /*0260*/ 	.word	0x00000100
        /*0264*/ 	.word	0x00000001
        /*0268*/ 	.word	0x00000001


	//----- nvinfo : EIATTR_CBANK_PARAM_SIZE
	.align		4
.L_68:
        /*026c*/ 	.byte	0x03, 0x19
        /*026e*/ 	.short	0x0088


	//----- nvinfo : EIATTR_PARAM_CBANK
	.align		4
        /*0270*/ 	.byte	0x04, 0x0a
        /*0272*/ 	.short	(.L_70 - .L_69)
	.align		4
.L_69:
        /*0274*/ 	.word	index@(.nv.constant0.attn_fwd)
        /*0278*/ 	.short	0x0380
        /*027a*/ 	.short	0x0088


	//----- nvinfo : EIATTR_SW_WAR
	.align		4
.L_70:
        /*027c*/ 	.byte	0x04, 0x36
        /*027e*/ 	.short	(.L_72 - .L_71)
.L_71:
        /*0280*/ 	.word	0x00000008
.L_72:


//--------------------- .nv.compat                --------------------------
	.section	.nv.compat,"",@"SHT_CUDA_COMPAT_INFO"
	.align	4
        /*0000*/ 	.byte	0x02, 0x02, 0x01, 0x00, 0x02, 0x05, 0x05, 0x00, 0x02, 0x03, 0x00, 0x00, 0x02, 0x06, 0x01, 0x00


//--------------------- .nv.callgraph             --------------------------
	.section	.nv.callgraph,"",@"SHT_CUDA_CALLGRAPH"
	.align	4
	.sectionentsize	8
	.align		4
        /*0000*/ 	.word	0x00000000
	.align		4
        /*0004*/ 	.word	0xffffffff
	.align		4
        /*0008*/ 	.word	0x00000000
	.align		4
        /*000c*/ 	.word	0xfffffffe
	.align		4
        /*0010*/ 	.word	0x00000000
	.align		4
        /*0014*/ 	.word	0xfffffffd
	.align		4
        /*0018*/ 	.word	0x00000000
	.align		4
        /*001c*/ 	.word	0xfffffffc


//--------------------- .nv.constant4             --------------------------
	.section	.nv.constant4,"a",@progbits
	.align	8
	.align		8
.nv.constant4:
        /*0000*/ 	.dword	_$_str


//--------------------- .text.attn_fwd            --------------------------
	.section	.text.attn_fwd,"ax",@progbits
	.align	128
        .global         attn_fwd
        .type           attn_fwd,@function
        .size           attn_fwd,(.L_x_3 - attn_fwd)
        .other          attn_fwd,@"STO_CUDA_ENTRY STV_DEFAULT"
attn_fwd:
.text.attn_fwd:
[----:B------:R-:W0:Y:S01]  /*0000*/  LDC R1, c[0x0][0x37c] ;  /* 0x0000df00ff017b82 */ /* 0x000e220000000800 */
[----:B------:R-:W1:Y:S07]  /*0010*/  S2R R11, SR_CTAID.X ;  /* 0x00000000000b7919 */ /* 0x000e6e0000002500 */
[----:B------:R-:W2:Y:S01]  /*0020*/  S2UR UR7, SR_CTAID.Y ;  /* 0x00000000000779c3 */ /* 0x000ea20000002600 */
[----:B------:R-:W2:Y:S01]  /*0030*/  LDCU.64 UR4, c[0x0][0x3b0] ;  /* 0x00007600ff0477ac */ /* 0x000ea20008000a00 */
[----:B------:R-:W3:Y:S01]  /*0040*/  S2R R0, SR_TID.X ;  /* 0x0000000000007919 */ /* 0x000ee20000002100 */
[----:B------:R-:W4:Y:S05]  /*0050*/  LDCU.64 UR10, c[0x0][0x358] ;  /* 0x00006b00ff0a77ac */ /* 0x000f2a0008000a00 */
[----:B------:R-:W5:Y:S08]  /*0060*/  LDC R27, c[0x0][0x3b8] ;  /* 0x0000ee00ff1b7b82 */ /* 0x000f700000000800 */
[----:B------:R-:W0:Y:S01]  /*0070*/  LDC.64 R30, c[0x0][0x380] ;  /* 0x0000e000ff1e7b82 */ /* 0x000e220000000a00 */
[----:B--2---:R-:W-:-:S04]  /*0080*/  UIMAD UR4, UR7, UR4, URZ ;  /* 0x00000004070472a4 */ /* 0x004fc8000f8e02ff */
[----:B------:R-:W-:Y:S01]  /*0090*/  USHF.L.U32 UR6, UR4, 0x1, URZ ;  /* 0x0000000104067899 */ /* 0x000fe200080006ff */
[----:B-1----:R-:W-:Y:S01]  /*00a0*/  IMAD.SHL.U32 R11, R11, 0x20, RZ ;  /* 0x000000200b0b7824 */ /* 0x002fe200078e00ff */
[----:B---3--:R-:W-:-:S04]  /*00b0*/  SHF.R.U32.HI R76, RZ, 0x5, R0 ;  /* 0x00000005ff4c7819 */ /* 0x008fc80000011600 */
[----:B------:R-:W-:Y:S02]  /*00c0*/  LOP3.LUT R77, R11, 0x1f, R0, 0xf8, !PT ;  /* 0x0000001f0b4d7812 */ /* 0x000fe400078ef800 */
[----:B------:R-:W-:-:S03]  /*00d0*/  SGXT.U32 R76, R76, 0x3 ;  /* 0x000000034c4c781a */ /* 0x000fc60000000000 */
[----:B------:R-:W-:Y:S01]  /*00e0*/  IMAD R2, R77, UR5, RZ ;  /* 0x000000054d027c24 */ /* 0x000fe2000f8e02ff */
[----:B------:R-:W-:Y:S01]  /*00f0*/  UIMAD.WIDE UR4, UR4, 0x2, URZ ;  /* 0x00000002040478a5 */ /* 0x000fe2000f8e02ff */
[----:B-----5:R-:W-:Y:S02]  /*0100*/  IMAD R5, R76, R27, RZ ;  /* 0x0000001b4c057224 */ /* 0x020fe400078e02ff */
[C---:B------:R-:W-:Y:S02]  /*0110*/  IMAD.SHL.U32 R3, R2.reuse, 0x2, RZ ;  /* 0x0000000202037824 */ /* 0x040fe400078e00ff */
[----:B------:R-:W-:-:S03]  /*0120*/  IMAD.HI R2, R2, 0x2, RZ ;  /* 0x0000000202027827 */ /* 0x000fc600078e02ff */
[----:B0-----:R-:W-:Y:S01]  /*0130*/  IADD3 R29, P0, P1, R3, UR6, R30 ;  /* 0x00000006031d7c10 */ /* 0x001fe2000f91e01e */
[----:B------:R-:W-:-:S03]  /*0140*/  IMAD R7, R27, 0x8, R5 ;  /* 0x000000081b077824 */ /* 0x000fc600078e0205 */
[----:B------:R-:W-:Y:S01]  /*0150*/  IADD3.X R31, PT, PT, R2, UR5, R31, P0, P1 ;  /* 0x00000005021f7c10 */ /* 0x000fe200087e241f */
[----:B------:R-:W-:Y:S01]  /*0160*/  IMAD R8, R27, 0x8, R7 ;  /* 0x000000081b087824 */ /* 0x000fe200078e0207 */
[-C--:B------:R-:W-:Y:S02]  /*0170*/  LEA R2, P0, R5, R29.reuse, 0x1 ;  /* 0x0000001d05027211 */ /* 0x080fe400078008ff */
[----:B------:R-:W-:Y:S01]  /*0180*/  LEA R4, P1, R7, R29, 0x1 ;  /* 0x0000001d07047211 */ /* 0x000fe200078208ff */
[----:B------:R-:W-:Y:S01]  /*0190*/  IMAD R9, R27, 0x8, R8 ;  /* 0x000000081b097824 */ /* 0x000fe200078e0208 */
[----:B------:R-:W-:Y:S02]  /*01a0*/  LEA.HI.X.SX32 R3, R5, R31, 0x1, P0 ;  /* 0x0000001f05037211 */ /* 0x000fe400000f0eff */
[C---:B------:R-:W-:Y:S02]  /*01b0*/  LEA R6, P0, R8.reuse, R29, 0x1 ;  /* 0x0000001d08067211 */ /* 0x040fe400078008ff */
[-C--:B------:R-:W-:Y:S01]  /*01c0*/  LEA.HI.X.SX32 R5, R7, R31.reuse, 0x1, P1 ;  /* 0x0000001f07057211 */ /* 0x080fe200008f0eff */
[----:B----4-:R0:W2:Y:S01]  /*01d0*/  LDG.E.U16 R17, desc[UR10][R2.64] ;  /* 0x0000000a02117981 */ /* 0x0100a2000c1e1500 */
[----:B------:R-:W-:-:S02]  /*01e0*/  LEA.HI.X.SX32 R7, R8, R31, 0x1, P0 ;  /* 0x0000001f08077211 */ /* 0x000fc400000f0eff */
[----:B------:R-:W-:Y:S01]  /*01f0*/  LEA R8, P0, R9, R29, 0x1 ;  /* 0x0000001d09087211 */ /* 0x000fe200078008ff */
[----:B------:R-:W3:Y:S01]  /*0200*/  LDG.E.U16 R18, desc[UR10][R4.64] ;  /* 0x0000000a04127981 */ /* 0x000ee2000c1e1500 */
[----:B------:R-:W-:Y:S02]  /*0210*/  LEA R10, R27, R9, 0x3 ;  /* 0x000000091b0a7211 */ /* 0x000fe400078e18ff */
[----:B------:R-:W-:Y:S01]  /*0220*/  LEA.HI.X.SX32 R9, R9, R31, 0x1, P0 ;  /* 0x0000001f09097211 */ /* 0x000fe200000f0eff */
[----:B------:R1:W4:Y:S01]  /*0230*/  LDG.E.U16 R19, desc[UR10][R6.64] ;  /* 0x0000000a06137981 */ /* 0x000322000c1e1500 */
[C---:B------:R-:W-:Y:S01]  /*0240*/  LEA R12, P0, R10.reuse, R29, 0x1 ;  /* 0x0000001d0a0c7211 */ /* 0x040fe200078008ff */
[C---:B------:R-:W-:Y:S02]  /*0250*/  IMAD R15, R27.reuse, 0x8, R10 ;  /* 0x000000081b0f7824 */ /* 0x040fe400078e020a */
[----:B------:R5:W4:Y:S01]  /*0260*/  LDG.E.U16 R20, desc[UR10][R8.64] ;  /* 0x0000000a08147981 */ /* 0x000b22000c1e1500 */
[----:B------:R-:W-:Y:S01]  /*0270*/  LEA.HI.X.SX32 R13, R10, R31, 0x1, P0 ;  /* 0x0000001f0a0d7211 */ /* 0x000fe200000f0eff */
[----:B------:R-:W-:-:S04]  /*0280*/  IMAD R10, R27, 0x8, R15 ;  /* 0x000000081b0a7824 */ /* 0x000fc800078e020f */
[----:B------:R-:W-:Y:S01]  /*0290*/  IMAD R16, R27, 0x8, R10 ;  /* 0x000000081b107824 */ /* 0x000fe200078e020a */
[-C--:B0-----:R-:W-:Y:S01]  /*02a0*/  LEA R2, P0, R15, R29.reuse, 0x1 ;  /* 0x0000001d0f027211 */ /* 0x081fe200078008ff */
[----:B------:R0:W4:Y:S02]  /*02b0*/  LDG.E.U16 R21, desc[UR10][R12.64] ;  /* 0x0000000a0c157981 */ /* 0x000124000c1e1500 */
[----:B-1----:R-:W-:Y:S01]  /*02c0*/  IMAD R7, R27, 0x8, R16 ;  /* 0x000000081b077824 */ /* 0x002fe200078e0210 */
[----:B------:R-:W-:Y:S02]  /*02d0*/  LEA R14, P1, R10, R29, 0x1 ;  /* 0x0000001d0a0e7211 */ /* 0x000fe400078208ff */
[----:B------:R-:W-:Y:S01]  /*02e0*/  LEA.HI.X.SX32 R3, R15, R31, 0x1, P0 ;  /* 0x0000001f0f037211 */ /* 0x000fe200000f0eff */
[----:B-----5:R-:W-:Y:S01]  /*02f0*/  IMAD R9, R27, 0x8, R7 ;  /* 0x000000081b097824 */ /* 0x020fe200078e0207 */
[----:B------:R-:W-:Y:S02]  /*0300*/  LEA R4, P0, R16, R29, 0x1 ;  /* 0x0000001d10047211 */ /* 0x000fe400078008ff */
[-C--:B------:R-:W-:Y:S01]  /*0310*/  LEA.HI.X.SX32 R15, R10, R31.reuse, 0x1, P1 ;  /* 0x0000001f0a0f7211 */ /* 0x080fe200008f0eff */
[----:B------:R1:W5:Y:S01]  /*0320*/  LDG.E.U16 R22, desc[UR10][R2.64] ;  /* 0x0000000a02167981 */ /* 0x000362000c1e1500 */
[----:B------:R-:W-:-:S02]  /*0330*/  LEA.HI.X.SX32 R5, R16, R31, 0x1, P0 ;  /* 0x0000001f10057211 */ /* 0x000fc400000f0eff */
[----:B------:R-:W-:Y:S01]  /*0340*/  LEA R10, R27, R9, 0x3 ;  /* 0x000000091b0a7211 */ /* 0x000fe200078e18ff */
[----:B------:R1:W5:Y:S01]  /*0350*/  LDG.E.U16 R23, desc[UR10][R14.64] ;  /* 0x0000000a0e177981 */ /* 0x000362000c1e1500 */
[-C--:B------:R-:W-:Y:S02]  /*0360*/  LEA R6, P0, R7, R29.reuse, 0x1 ;  /* 0x0000001d07067211 */ /* 0x080fe400078008ff */
[C---:B0-----:R-:W-:Y:S01]  /*0370*/  LEA R12, P1, R10.reuse, R29, 0x1 ;  /* 0x0000001d0a0c7211 */ /* 0x041fe200078208ff */
[----:B------:R-:W-:Y:S01]  /*0380*/  IMAD R16, R27, 0x8, R10 ;  /* 0x000000081b107824 */ /* 0x000fe200078e020a */
[----:B------:R-:W-:Y:S01]  /*0390*/  LEA.HI.X.SX32 R7, R7, R31, 0x1, P0 ;  /* 0x0000001f07077211 */ /* 0x000fe200000f0eff */
[----:B------:R0:W5:Y:S01]  /*03a0*/  LDG.E.U16 R24, desc[UR10][R4.64] ;  /* 0x0000000a04187981 */ /* 0x000162000c1e1500 */
[----:B------:R-:W-:Y:S02]  /*03b0*/  LEA R8, P0, R9, R29, 0x1 ;  /* 0x0000001d09087211 */ /* 0x000fe400078008ff */
[-C--:B------:R-:W-:Y:S01]  /*03c0*/  LEA.HI.X.SX32 R13, R10, R31.reuse, 0x1, P1 ;  /* 0x0000001f0a0d7211 */ /* 0x080fe200008f0eff */
[----:B------:R-:W-:Y:S01]  /*03d0*/  IMAD R10, R27, 0x8, R16 ;  /* 0x000000081b0a7824 */ /* 0x000fe200078e0210 */
[----:B------:R-:W-:Y:S01]  /*03e0*/  LEA.HI.X.SX32 R9, R9, R31, 0x1, P0 ;  /* 0x0000001f09097211 */ /* 0x000fe200000f0eff */
[----:B------:R0:W5:Y:S01]  /*03f0*/  LDG.E.U16 R25, desc[UR10][R6.64] ;  /* 0x0000000a06197981 */ /* 0x000162000c1e1500 */
[----:B-1----:R-:W-:Y:S01]  /*0400*/  LEA R2, P0, R16, R29, 0x1 ;  /* 0x0000001d10027211 */ /* 0x002fe200078008ff */
[----:B------:R-:W-:-:S02]  /*0410*/  IMAD R15, R27, 0x8, R10 ;  /* 0x000000081b0f7824 */ /* 0x000fc400078e020a */
[----:B------:R1:W5:Y:S01]  /*0420*/  LDG.E.U16 R26, desc[UR10][R8.64] ;  /* 0x0000000a081a7981 */ /* 0x000362000c1e1500 */
[----:B------:R-:W-:Y:S01]  /*0430*/  LEA.HI.X.SX32 R3, R16, R31, 0x1, P0 ;  /* 0x0000001f10037211 */ /* 0x000fe200000f0eff */
[C---:B------:R-:W-:Y:S01]  /*0440*/  IMAD R16, R27.reuse, 0x8, R15 ;  /* 0x000000081b107824 */ /* 0x040fe200078e020f */
[C---:B0-----:R-:W-:Y:S01]  /*0450*/  LEA R4, P0, R10.reuse, R29, 0x1 ;  /* 0x0000001d0a047211 */ /* 0x041fe200078008ff */
[----:B------:R-:W5:Y:S03]  /*0460*/  LDG.E.U16 R12, desc[UR10][R12.64] ;  /* 0x0000000a0c0c7981 */ /* 0x000f66000c1e1500 */
[----:B------:R-:W-:Y:S01]  /*0470*/  LEA.HI.X.SX32 R5, R10, R31, 0x1, P0 ;  /* 0x0000001f0a057211 */ /* 0x000fe200000f0eff */
[----:B------:R-:W-:Y:S01]  /*0480*/  IMAD R10, R27, 0x8, R16 ;  /* 0x000000081b0a7824 */ /* 0x000fe200078e0210 */
[-C--:B------:R-:W-:Y:S01]  /*0490*/  LEA R6, P0, R15, R29.reuse, 0x1 ;  /* 0x0000001d0f067211 */ /* 0x080fe200078008ff */
[----:B------:R0:W5:Y:S01]  /*04a0*/  LDG.E.U16 R27, desc[UR10][R2.64] ;  /* 0x0000000a021b7981 */ /* 0x000162000c1e1500 */
[----:B------:R-:W-:-:S02]  /*04b0*/  LEA R14, P1, R16, R29, 0x1 ;  /* 0x0000001d100e7211 */ /* 0x000fc400078208ff */
[----:B------:R-:W-:Y:S01]  /*04c0*/  LEA.HI.X.SX32 R7, R15, R31, 0x1, P0 ;  /* 0x0000001f0f077211 */ /* 0x000fe200000f0eff */
[----:B------:R0:W5:Y:S01]  /*04d0*/  LDG.E.U16 R4, desc[UR10][R4.64] ;  /* 0x0000000a04047981 */ /* 0x000162000c1e1500 */
[----:B-1----:R-:W-:Y:S02]  /*04e0*/  LEA R8, P0, R10, R29, 0x1 ;  /* 0x0000001d0a087211 */ /* 0x002fe400078008ff */
[-C--:B------:R-:W-:Y:S01]  /*04f0*/  LEA.HI.X.SX32 R15, R16, R31.reuse, 0x1, P1 ;  /* 0x0000001f100f7211 */ /* 0x080fe200008f0eff */
[----:B------:R1:W5:Y:S01]  /*0500*/  LDG.E.U16 R6, desc[UR10][R6.64] ;  /* 0x0000000a06067981 */ /* 0x000362000c1e1500 */
[----:B------:R-:W-:-:S03]  /*0510*/  LEA.HI.X.SX32 R9, R10, R31, 0x1, P0 ;  /* 0x0000001f0a097211 */ /* 0x000fc600000f0eff */
[----:B------:R-:W5:Y:S04]  /*0520*/  LDG.E.U16 R14, desc[UR10][R14.64] ;  /* 0x0000000a0e0e7981 */ /* 0x000f68000c1e1500 */
[----:B------:R-:W5:Y:S01]  /*0530*/  LDG.E.U16 R8, desc[UR10][R8.64] ;  /* 0x0000000a08087981 */ /* 0x000f62000c1e1500 */
[----:B------:R-:W1:Y:S01]  /*0540*/  S2UR UR6, SR_CgaCtaId ;  /* 0x00000000000679c3 */ /* 0x000e620000008800 */
[C---:B0-----:R-:W-:Y:S01]  /*0550*/  LOP3.LUT R3, R0.reuse, 0xc0, RZ, 0xc0, !PT ;  /* 0x000000c000037812 */ /* 0x041fe200078ec0ff */
[----:B------:R-:W-:Y:S01]  /*0560*/  UMOV UR4, 0x400 ;  /* 0x0000040000047882 */ /* 0x000fe20000000000 */
[C---:B------:R-:W-:Y:S01]  /*0570*/  IMAD.SHL.U32 R16, R0.reuse, 0x2, RZ ;  /* 0x0000000200107824 */ /* 0x040fe200078e00ff */
[----:B------:R-:W-:Y:S01]  /*0580*/  SHF.L.U32 R10, R0, 0x2, RZ ;  /* 0x00000002000a7819 */ /* 0x000fe200000006ff */
[----:B------:R-:W-:Y:S01]  /*0590*/  VIADD R75, R11, 0x20 ;  /* 0x000000200b4b7836 */ /* 0x000fe20000000000 */
[----:B------:R-:W-:-:S02]  /*05a0*/  SHF.R.U32.HI R5, RZ, 0x2, R3 ;  /* 0x00000002ff057819 */ /* 0x000fc40000011603 */
[----:B------:R-:W-:Y:S02]  /*05b0*/  LOP3.LUT R2, R0, 0x18, RZ, 0xc0, !PT ;  /* 0x0000001800027812 */ /* 0x000fe400078ec0ff */
[----:B-1----:R-:W-:Y:S02]  /*05c0*/  LOP3.LUT R7, R10, 0xfc, RZ, 0xc0, !PT ;  /* 0x000000fc0a077812 */ /* 0x002fe400078ec0ff */
[----:B------:R-:W-:Y:S02]  /*05d0*/  LOP3.LUT R5, R5, 0x1fe, R16, 0x78, !PT ;  /* 0x000001fe05057812 */ /* 0x000fe400078e7810 */
[----:B------:R-:W-:Y:S01]  /*05e0*/  ISETP.GE.AND P0, PT, R75, 0x1, PT ;  /* 0x000000014b00780c */ /* 0x000fe20003f06270 */
[----:B------:R-:W-:Y:S01]  /*05f0*/  IMAD R10, R2, 0x100, R7 ;  /* 0x00000100020a7824 */ /* 0x000fe200078e0207 */
[----:B------:R-:W-:Y:S01]  /*0600*/  ULEA UR6, UR6, UR4, 0x18 ;  /* 0x0000000406067291 */ /* 0x000fe2000f8ec0ff */
[----:B------:R-:W-:-:S04]  /*0610*/  SHF.R.U32.HI R3, RZ, 0x1, R3 ;  /* 0x00000001ff037819 */ /* 0x000fc80000011603 */
[----:B------:R-:W-:Y:S02]  /*0620*/  LOP3.LUT R3, R10, R3, RZ, 0x3c, !PT ;  /* 0x000000030a037212 */ /* 0x000fe400078e3cff */
[----:B------:R-:W-:Y:S01]  /*0630*/  LOP3.LUT R10, R0, 0xff, RZ, 0xc0, !PT ;  /* 0x000000ff000a7812 */ /* 0x000fe200078ec0ff */
[----:B------:R-:W-:Y:S01]  /*0640*/  IMAD.MOV.U32 R83, RZ, RZ, -0x800000 ;  /* 0xff800000ff537424 */ /* 0x000fe200078e00ff */
[----:B------:R-:W-:Y:S01]  /*0650*/  MOV R62, 0xff800000 ;  /* 0xff800000003e7802 */ /* 0x000fe20000000f00 */
[----:B------:R-:W-:Y:S01]  /*0660*/  IMAD.MOV.U32 R120, RZ, RZ, -0x800000 ;  /* 0xff800000ff787424 */ /* 0x000fe200078e00ff */
[----:B------:R-:W-:Y:S01]  /*0670*/  CS2R R36, SRZ ;  /* 0x0000000000247805 */ /* 0x000fe2000001ff00 */
[----:B------:R-:W-:Y:S01]  /*0680*/  IMAD.MOV.U32 R63, RZ, RZ, -0x800000 ;  /* 0xff800000ff3f7424 */ /* 0x000fe200078e00ff */
[----:B------:R-:W-:Y:S01]  /*0690*/  CS2R R38, SRZ ;  /* 0x0000000000267805 */ /* 0x000fe2000001ff00 */
[----:B------:R-:W-:Y:S01]  /*06a0*/  IMAD.MOV.U32 R118, RZ, RZ, 0x3f800000 ;  /* 0x3f800000ff767424 */ /* 0x000fe200078e00ff */
[----:B------:R-:W-:Y:S01]  /*06b0*/  CS2R R48, SRZ ;  /* 0x0000000000307805 */ /* 0x000fe2000001ff00 */
[----:B------:R-:W-:Y:S01]  /*06c0*/  IMAD.MOV.U32 R119, RZ, RZ, 0x3f800000 ;  /* 0x3f800000ff777424 */ /* 0x000fe200078e00ff */
[----:B------:R-:W-:Y:S01]  /*06d0*/  CS2R R50, SRZ ;  /* 0x0000000000327805 */ /* 0x000fe2000001ff00 */
[----:B------:R-:W-:Y:S01]  /*06e0*/  IMAD.MOV.U32 R116, RZ, RZ, 0x3f800000 ;  /* 0x3f800000ff747424 */ /* 0x000fe200078e00ff */
[----:B------:R-:W-:Y:S01]  /*06f0*/  CS2R R40, SRZ ;  /* 0x0000000000287805 */ /* 0x000fe2000001ff00 */
[----:B------:R-:W-:Y:S01]  /*0700*/  IMAD.MOV.U32 R117, RZ, RZ, 0x3f800000 ;  /* 0x3f800000ff757424 */ /* 0x000fe200078e00ff */
[----:B------:R-:W-:-:S02]  /*0710*/  CS2R R42, SRZ ;  /* 0x00000000002a7805 */ /* 0x000fc4000001ff00 */
[----:B------:R-:W-:Y:S02]  /*0720*/  CS2R R44, SRZ ;  /* 0x00000000002c7805 */ /* 0x000fe4000001ff00 */
[----:B------:R-:W-:Y:S02]  /*0730*/  ISETP.GE.U32.AND P4, PT, R10, 0x20, PT ;  /* 0x000000200a00780c */ /* 0x000fe40003f86070 */
[----:B------:R-:W-:Y:S02]  /*0740*/  CS2R R46, SRZ ;  /* 0x00000000002e7805 */ /* 0x000fe4000001ff00 */
[C---:B------:R-:W-:Y:S01]  /*0750*/  LOP3.LUT R78, R0.reuse, 0x1c, RZ, 0xc0, !PT ;  /* 0x0000001c004e7812 */ /* 0x040fe200078ec0ff */
[----:B--2---:R-:W-:Y:S04]  /*0760*/  STS.U16 [R5+UR6], R17 ;  /* 0x0000001105007988 */ /* 0x004fe80008000406 */
[----:B---3--:R-:W-:Y:S04]  /*0770*/  STS.U16 [R5+UR6+0x200], R18 ;  /* 0x0002001205007988 */ /* 0x008fe80008000406 */
[----:B----4-:R-:W-:Y:S04]  /*0780*/  STS.U16 [R5+UR6+0x400], R19 ;  /* 0x0004001305007988 */ /* 0x010fe80008000406 */
[----:B------:R-:W-:Y:S04]  /*0790*/  STS.U16 [R5+UR6+0x600], R20 ;  /* 0x0006001405007988 */ /* 0x000fe80008000406 */
[----:B------:R-:W-:Y:S04]  /*07a0*/  STS.U16 [R5+UR6+0x800], R21 ;  /* 0x0008001505007988 */ /* 0x000fe80008000406 */
[----:B-----5:R-:W-:Y:S04]  /*07b0*/  STS.U16 [R5+UR6+0xa00], R22 ;  /* 0x000a001605007988 */ /* 0x020fe80008000406 */
[----:B------:R-:W-:Y:S04]  /*07c0*/  STS.U16 [R5+UR6+0xc00], R23 ;  /* 0x000c001705007988 */ /* 0x000fe80008000406 */
[----:B------:R-:W-:Y:S04]  /*07d0*/  STS.U16 [R5+UR6+0xe00], R24 ;  /* 0x000e001805007988 */ /* 0x000fe80008000406 */
[----:B------:R-:W-:Y:S04]  /*07e0*/  STS.U16 [R5+UR6+0x1000], R25 ;  /* 0x0010001905007988 */ /* 0x000fe80008000406 */
[----:B------:R-:W-:Y:S04]  /*07f0*/  STS.U16 [R5+UR6+0x1200], R26 ;  /* 0x0012001a05007988 */ /* 0x000fe80008000406 */
[----:B------:R-:W-:Y:S04]  /*0800*/  STS.U16 [R5+UR6+0x1400], R12 ;  /* 0x0014000c05007988 */ /* 0x000fe80008000406 */
[----:B------:R-:W-:Y:S04]  /*0810*/  STS.U16 [R5+UR6+0x1600], R27 ;  /* 0x0016001b05007988 */ /* 0x000fe80008000406 */
[----:B------:R0:W-:Y:S04]  /*0820*/  STS.U16 [R5+UR6+0x1800], R4 ;  /* 0x0018000405007988 */ /* 0x0001e80008000406 */
[----:B------:R-:W-:Y:S04]  /*0830*/  STS.U16 [R5+UR6+0x1a00], R6 ;  /* 0x001a000605007988 */ /* 0x000fe80008000406 */
[----:B------:R-:W-:Y:S04]  /*0840*/  STS.U16 [R5+UR6+0x1c00], R14 ;  /* 0x001c000e05007988 */ /* 0x000fe80008000406 */
[----:B------:R1:W-:Y:S01]  /*0850*/  STS.U16 [R5+UR6+0x1e00], R8 ;  /* 0x001e000805007988 */ /* 0x0003e20008000406 */
[----:B0-----:R-:W-:-:S02]  /*0860*/  LOP3.LUT R4, R0, 0x3, RZ, 0xc0, !PT ;  /* 0x0000000300047812 */ /* 0x001fc400078ec0ff */
[----:B-1----:R-:W-:-:S04]  /*0870*/  LOP3.LUT R5, R0, 0xe0, RZ, 0xc0, !PT ;  /* 0x000000e000057812 */ /* 0x002fc800078ec0ff */
[----:B------:R-:W-:-:S05]  /*0880*/  SHF.L.U32 R7, R5, 0x3, RZ ;  /* 0x0000000305077819 */ /* 0x000fca00000006ff */
[----:B------:R-:W-:Y:S01]  /*0890*/  IMAD R5, R4, 0x20, R7 ;  /* 0x0000002004057824 */ /* 0x000fe200078e0207 */
[----:B------:R-:W-:Y:S06]  /*08a0*/  @!P0 BRA `(.L_x_0) ;  /* 0x0000001800e88947 */ /* 0x000fec0003800000 */
[C---:B------:R-:W-:Y:S01]  /*08b0*/  IMAD.SHL.U32 R8, R0.reuse, 0x8, RZ ;  /* 0x0000000800087824 */ /* 0x040fe200078e00ff */
[----:B------:R-:W0:Y:S01]  /*08c0*/  LDC.64 R12, c[0x0][0x3c0] ;  /* 0x0000f000ff0c7b82 */ /* 0x000e220000000a00 */
[C---:B------:R-:W-:Y:S01]  /*08d0*/  LOP3.LUT R6, R0.reuse, 0x7, RZ, 0xc0, !PT ;  /* 0x0000000700067812 */ /* 0x040fe200078ec0ff */
[----:B------:R-:W1:Y:S01]  /*08e0*/  LDCU UR8, c[0x0][0x3c8] ;  /* 0x00007900ff0877ac */ /* 0x000e620008000800 */
[----:B------:R-:W-:Y:S01]  /*08f0*/  LOP3.LUT R15, R0, 0x20, RZ, 0xc0, !PT ;  /* 0x00000020000f7812 */ /* 0x000fe200078ec0ff */
[----:B------:R-:W-:Y:S01]  /*0900*/  IMAD.MOV.U32 R82, RZ, RZ, -0x800000 ;  /* 0xff800000ff527424 */ /* 0x000fe200078e00ff */
[----:B------:R-:W-:Y:S01]  /*0910*/  LOP3.LUT R19, R8, 0x30, RZ, 0xc0, !PT ;  /* 0x0000003008137812 */ /* 0x000fe200078ec0ff */
[----:B------:R-:W-:Y:S01]  /*0920*/  IMAD.SHL.U32 R21, R6, 0x10, RZ ;  /* 0x0000001006157824 */ /* 0x000fe200078e00ff */
[--C-:B------:R-:W-:Y:S01]  /*0930*/  SHF.R.S32.HI R8, RZ, 0x2, R0.reuse ;  /* 0x00000002ff087819 */ /* 0x100fe20000011400 */
[----:B------:R-:W2:Y:S01]  /*0940*/  LDCU.64 UR12, c[0x0][0x388] ;  /* 0x00007100ff0c77ac */ /* 0x000ea20008000a00 */
[----:B------:R-:W-:Y:S01]  /*0950*/  LOP3.LUT R9, R0, 0x7f, RZ, 0xc0, !PT ;  /* 0x0000007f00097812 */ /* 0x000fe200078ec0ff */
[----:B------:R-:W-:Y:S01]  /*0960*/  IMAD R19, R6, 0x40, R19 ;  /* 0x0000004006137824 */ /* 0x000fe200078e0213 */
[----:B------:R-:W-:Y:S01]  /*0970*/  LOP3.LUT P0, RZ, R0, 0x80, RZ, 0xc0, !PT ;  /* 0x0000008000ff7812 */ /* 0x000fe2000780c0ff */
[----:B------:R-:W3:Y:S01]  /*0980*/  LDCU.64 UR4, c[0x0][0x3d0] ;  /* 0x00007a00ff0477ac */ /* 0x000ee20008000a00 */
[----:B------:R-:W-:Y:S01]  /*0990*/  LEA R64, R6, R15, 0x2 ;  /* 0x0000000f06407211 */ /* 0x000fe200078e10ff */
[----:B------:R-:W-:Y:S01]  /*09a0*/  IMAD.SHL.U32 R6, R4, 0x2, RZ ;  /* 0x0000000204067824 */ /* 0x000fe200078e00ff */
[----:B------:R-:W-:Y:S01]  /*09b0*/  SGXT R8, R8, 0x1 ;  /* 0x000000010808781a */ /* 0x000fe20000000200 */
[----:B------:R-:W-:Y:S01]  /*09c0*/  IMAD.SHL.U32 R70, R9, 0x2, RZ ;  /* 0x0000000209467824 */ /* 0x000fe200078e00ff */
[----:B------:R-:W-:Y:S01]  /*09d0*/  SEL R17, RZ, 0x110, !P0 ;  /* 0x00000110ff117807 */ /* 0x000fe20004000000 */
[----:B------:R-:W4:Y:S01]  /*09e0*/  LDC.64 R28, c[0x0][0x390] ;  /* 0x0000e400ff1c7b82 */ /* 0x000f220000000a00 */
[----:B------:R-:W-:Y:S01]  /*09f0*/  LOP3.LUT R23, R8, 0x90, RZ, 0xc0, !PT ;  /* 0x0000009008177812 */ /* 0x000fe200078ec0ff */
[----:B------:R-:W-:Y:S01]  /*0a00*/  IMAD.SHL.U32 R8, R0, 0x20, RZ ;  /* 0x0000002000087824 */ /* 0x000fe200078e00ff */
[----:B------:R-:W-:Y:S01]  /*0a10*/  SHF.R.U32.HI R14, RZ, 0x1, R15 ;  /* 0x00000001ff0e7819 */ /* 0x000fe2000001160f */
[----:B------:R-:W-:Y:S01]  /*0a20*/  IMAD.MOV.U32 R81, RZ, RZ, -0x800000 ;  /* 0xff800000ff517424 */ /* 0x000fe200078e00ff */
[----:B------:R-:W-:Y:S01]  /*0a30*/  LEA.HI R6, R15, R6, RZ, 0x1e ;  /* 0x000000060f067211 */ /* 0x000fe200078ff0ff */
[----:B0-----:R-:W-:Y:S01]  /*0a40*/  IMAD R12, R12, UR7, RZ ;  /* 0x000000070c0c7c24 */ /* 0x001fe2000f8e02ff */
[--C-:B------:R-:W-:Y:S01]  /*0a50*/  SHF.R.S32.HI R20, RZ, 0x6, R0.reuse ;  /* 0x00000006ff147819 */ /* 0x100fe20000011400 */
[----:B------:R-:W-:Y:S01]  /*0a60*/  IMAD.MOV.U32 R79, RZ, RZ, -0x800000 ;  /* 0xff800000ff4f7424 */ /* 0x000fe200078e00ff */
[----:B------:R-:W-:Y:S01]  /*0a70*/  SHF.R.U32.HI R15, RZ, 0x7, R0 ;  /* 0x00000007ff0f7819 */ /* 0x000fe20000011600 */
[----:B------:R-:W-:Y:S01]  /*0a80*/  IMAD.MOV.U32 R118, RZ, RZ, 0x3f800000 ;  /* 0x3f800000ff767424 */ /* 0x000fe200078e00ff */
[----:B------:R-:W-:Y:S01]  /*0a90*/  LOP3.LUT R70, R17, R70, RZ, 0x3c, !PT ;  /* 0x0000004611467212 */ /* 0x000fe200078e3cff */
[----:B---3--:R-:W-:Y:S01]  /*0aa0*/  UIMAD UR4, UR7, UR4, URZ ;  /* 0x00000004070472a4 */ /* 0x008fe2000f8e02ff */
[C---:B------:R-:W-:Y:S01]  /*0ab0*/  LOP3.LUT R18, R23.reuse, R14, RZ, 0x3c, !PT ;  /* 0x0000000e17127212 */ /* 0x040fe200078e3cff */
[----:B------:R-:W-:Y:S01]  /*0ac0*/  IMAD.MOV.U32 R119, RZ, RZ, 0x3f800000 ;  /* 0x3f800000ff777424 */ /* 0x000fe200078e00ff */
[C---:B------:R-:W-:Y:S01]  /*0ad0*/  LOP3.LUT R17, R23.reuse, R7, RZ, 0xfc, !PT ;  /* 0x0000000717117212 */ /* 0x040fe200078efcff */
[----:B------:R-:W-:Y:S01]  /*0ae0*/  IMAD.MOV.U32 R116, RZ, RZ, 0x3f800000 ;  /* 0x3f800000ff747424 */ /* 0x000fe200078e00ff */
[----:B------:R-:W-:Y:S01]  /*0af0*/  LOP3.LUT R23, R23, 0x160, R8, 0xf8, !PT ;  /* 0x0000016017177812 */ /* 0x000fe200078ef808 */
[----:B------:R-:W-:Y:S01]  /*0b00*/  IMAD.MOV.U32 R117, RZ, RZ, 0x3f800000 ;  /* 0x3f800000ff757424 */ /* 0x000fe200078e00ff */
[----:B------:R-:W-:-:S02]  /*0b10*/  LOP3.LUT R7, R8, 0x360, RZ, 0xc0, !PT ;  /* 0x0000036008077812 */ /* 0x000fc400078ec0ff */
[----:B------:R-:W-:Y:S02]  /*0b20*/  CS2R R36, SRZ ;  /* 0x0000000000247805 */ /* 0x000fe4000001ff00 */
[----:B------:R-:W-:Y:S02]  /*0b30*/  SGXT R14, R20, 0x1 ;  /* 0x00000001140e781a */ /* 0x000fe40000000200 */
[----:B------:R-:W-:Y:S02]  /*0b40*/  CS2R R38, SRZ ;  /* 0x0000000000267805 */ /* 0x000fe4000001ff00 */
[----:B------:R-:W-:Y:S02]  /*0b50*/  SGXT.U32 R8, R15, 0x1 ;  /* 0x000000010f08781a */ /* 0x000fe40000000000 */
[----:B------:R-:W-:Y:S02]  /*0b60*/  CS2R R48, SRZ ;  /* 0x0000000000307805 */ /* 0x000fe4000001ff00 */
[----:B------:R-:W-:-:S02]  /*0b70*/  LOP3.LUT R21, R21, 0x30, R16, 0x78, !PT ;  /* 0x0000003015157812 */ /* 0x000fc400078e7810 */
[----:B------:R-:W-:Y:S02]  /*0b80*/  CS2R R50, SRZ ;  /* 0x0000000000327805 */ /* 0x000fe4000001ff00 */
[----:B------:R-:W-:Y:S01]  /*0b90*/  IADD3 R7, PT, PT, R18, UR6, R7 ;  /* 0x0000000612077c10 */ /* 0x000fe2000fffe007 */
[----:B------:R-:W-:Y:S01]  /*0ba0*/  IMAD R18, R8, R13, RZ ;  /* 0x0000000d08127224 */ /* 0x000fe200078e02ff */
[----:B------:R-:W-:Y:S01]  /*0bb0*/  LOP3.LUT R15, R14, 0x90, RZ, 0xc0, !PT ;  /* 0x000000900e0f7812 */ /* 0x000fe200078ec0ff */
[----:B------:R-:W-:Y:S01]  /*0bc0*/  IMAD.U32 R64, R64, 0x40, R21 ;  /* 0x0000004040407824 */ /* 0x000fe200078e0015 */
[--C-:B------:R-:W-:Y:S01]  /*0bd0*/  LOP3.LUT R19, R19, 0x10, R16.reuse, 0x78, !PT ;  /* 0x0000001013137812 */ /* 0x100fe200078e7810 */
[----:B-1----:R-:W-:Y:S01]  /*0be0*/  IMAD R14, R9, UR8, RZ ;  /* 0x00000008090e7c24 */ /* 0x002fe2000f8e02ff */
[--C-:B------:R-:W-:Y:S01]  /*0bf0*/  LOP3.LUT R8, R15, 0x17e, R16.reuse, 0x78, !PT ;  /* 0x0000017e0f087812 */ /* 0x100fe200078e7810 */
[----:B------:R-:W-:Y:S01]  /*0c00*/  USHF.L.U32 UR8, UR4, 0x1, URZ ;  /* 0x0000000104087899 */ /* 0x000fe200080006ff */
[----:B------:R-:W-:Y:S01]  /*0c10*/  LOP3.LUT R21, R17, 0x10, R16, 0x78, !PT ;  /* 0x0000001011157812 */ /* 0x000fe200078e7810 */
[----:B------:R-:W-:Y:S01]  /*0c20*/  IMAD R16, R13, 0x2, R18 ;  /* 0x000000020d107824 */ /* 0x000fe200078e0212 */
[----:B------:R-:W-:-:S02]  /*0c30*/  LEA R15, R4, UR6, 0x5 ;  /* 0x00000006040f7c11 */ /* 0x000fc4000f8e28ff */
[----:B------:R-:W-:Y:S02]  /*0c40*/  CS2R R40, SRZ ;  /* 0x0000000000287805 */ /* 0x000fe4000001ff00 */
[----:B------:R-:W-:Y:S01]  /*0c50*/  LOP3.LUT R66, R0, 0x10, RZ, 0xc0, !PT ;  /* 0x0000001000427812 */ /* 0x000fe200078ec0ff */
[C---:B------:R-:W-:Y:S01]  /*0c60*/  IMAD R20, R13.reuse, 0x2, R16 ;  /* 0x000000020d147824 */ /* 0x040fe200078e0210 */
[----:B------:R-:W-:Y:S02]  /*0c70*/  ISETP.GE.U32.AND P5, PT, R10, 0x40, PT ;  /* 0x000000400a00780c */ /* 0x000fe40003fa6070 */
[----:B------:R-:W-:Y:S02]  /*0c80*/  CS2R R42, SRZ ;  /* 0x00000000002a7805 */ /* 0x000fe4000001ff00 */
[----:B------:R-:W-:Y:S01]  /*0c90*/  LEA R24, R66, R15, 0x7 ;  /* 0x0000000f42187211 */ /* 0x000fe200078e38ff */
[----:B------:R-:W-:Y:S01]  /*0ca0*/  IMAD R22, R13, 0x2, R20 ;  /* 0x000000020d167824 */ /* 0x000fe200078e0214 */
[----:B------:R-:W-:Y:S01]  /*0cb0*/  ISETP.EQ.U32.AND P6, PT, R4, RZ, !P5 ;  /* 0x000000ff0400720c */ /* 0x000fe20006fc2070 */
[----:B------:R-:W-:Y:S01]  /*0cc0*/  IMAD.SHL.U32 R15, R14, 0x2, RZ ;  /* 0x000000020e0f7824 */ /* 0x000fe200078e00ff */
[----:B------:R-:W-:Y:S01]  /*0cd0*/  LOP3.LUT R17, R0, 0xf, RZ, 0xc0, !PT ;  /* 0x0000000f00117812 */ /* 0x000fe200078ec0ff */
[----:B------:R-:W-:Y:S01]  /*0ce0*/  IMAD.IADD R9, R21, 0x1, R24 ;  /* 0x0000000115097824 */ /* 0x000fe200078e0218 */
[----:B------:R-:W-:Y:S01]  /*0cf0*/  LEA R24, R13, R22, 0x1 ;  /* 0x000000160d187211 */ /* 0x000fe200078e08ff */
[----:B------:R-:W0:Y:S01]  /*0d00*/  LDC R21, c[0x0][0x3d8] ;  /* 0x0000f600ff157b82 */ /* 0x000e220000000800 */
[----:B------:R-:W-:Y:S01]  /*0d10*/  IMAD.SHL.U32 R4, R12, 0x2, RZ ;  /* 0x000000020c047824 */ /* 0x000fe200078e00ff */
[----:B------:R-:W-:Y:S01]  /*0d20*/  LEA.HI R71, R78, R11, RZ, 0x1e ;  /* 0x0000000b4e477211 */ /* 0x000fe200078ff0ff */
[----:B------:R-:W-:Y:S01]  /*0d30*/  IMAD.HI R12, R12, 0x2, RZ ;  /* 0x000000020c0c7827 */ /* 0x000fe200078e02ff */
[----:B------:R-:W-:-:S02]  /*0d40*/  MOV R80, 0xff800000 ;  /* 0xff80000000507802 */ /* 0x000fc40000000f00 */
[----:B------:R-:W-:Y:S02]  /*0d50*/  CS2R R44, SRZ ;  /* 0x00000000002c7805 */ /* 0x000fe4000001ff00 */
[----:B--2---:R-:W-:Y:S01]  /*0d60*/  IADD3 R101, P0, P1, R15, UR12, R4 ;  /* 0x0000000c0f657c10 */ /* 0x004fe2000f91e004 */
[C---:B------:R-:W-:Y:S01]  /*0d70*/  IMAD R26, R13.reuse, 0x2, R24 ;  /* 0x000000020d1a7824 */ /* 0x040fe200078e0218 */
[----:B------:R-:W-:Y:S01]  /*0d80*/  SHF.R.U32.HI R4, RZ, 0x4, R0 ;  /* 0x00000004ff047819 */ /* 0x000fe20000011600 */
[----:B------:R-:W-:Y:S01]  /*0d90*/  IMAD.HI R15, R14, 0x2, RZ ;  /* 0x000000020e0f7827 */ /* 0x000fe200078e02ff */
[-C--:B------:R-:W-:Y:S02]  /*0da0*/  LEA R108, P3, R22, R101.reuse, 0x1 ;  /* 0x00000065166c7211 */ /* 0x080fe400078608ff */
[----:B------:R-:W-:Y:S02]  /*0db0*/  CS2R R46, SRZ ;  /* 0x00000000002e7805 */ /* 0x000fe4000001ff00 */
[-C--:B------:R-:W-:Y:S01]  /*0dc0*/  LEA R110, P2, R20, R101.reuse, 0x1 ;  /* 0x00000065146e7211 */ /* 0x080fe200078408ff */
[----:B------:R-:W-:Y:S01]  /*0dd0*/  IMAD R14, R13, 0x2, R26 ;  /* 0x000000020d0e7824 */ /* 0x000fe200078e021a */
[----:B------:R-:W-:Y:S01]  /*0de0*/  SGXT.U32 R4, R4, 0x4 ;  /* 0x000000040404781a */ /* 0x000fe20000000000 */
[----:B------:R-:W-:Y:S01]  /*0df0*/  IMAD R66, R66, 0x20, R19 ;  /* 0x0000002042427824 */ /* 0x000fe200078e0213 */
[----:B------:R-:W-:Y:S01]  /*0e00*/  IADD3.X R19, PT, PT, R15, UR13, R12, P0, P1 ;  /* 0x0000000d0f137c10 */ /* 0x000fe200087e240c */
[----:B------:R-:W-:Y:S01]  /*0e10*/  IMAD R13, R13, 0x2, R14 ;  /* 0x000000020d0d7824 */ /* 0x000fe200078e020e */
[-C--:B------:R-:W-:Y:S01]  /*0e20*/  LEA R114, P0, R18, R101.reuse, 0x1 ;  /* 0x0000006512727211 */ /* 0x080fe200078008ff */
[----:B------:R-:W-:Y:S01]  /*0e30*/  IMAD R17, R17, UR5, RZ ;  /* 0x0000000511117c24 */ /* 0x000fe2000f8e02ff */
[----:B------:R-:W-:Y:S01]  /*0e40*/  LEA R112, P1, R16, R101, 0x1 ;  /* 0x0000006510707211 */ /* 0x000fe200078208ff */
[----:B------:R-:W-:Y:S01]  /*0e50*/  UIMAD.WIDE UR4, UR4, 0x2, URZ ;  /* 0x00000002040478a5 */ /* 0x000fe2000f8e02ff */
[----:B------:R-:W-:Y:S01]  /*0e60*/  LEA.HI.X.SX32 R109, R22, R19, 0x1, P3 ;  /* 0x00000013166d7211 */ /* 0x000fe200018f0eff */
[----:B------:R-:W-:Y:S01]  /*0e70*/  IMAD.SHL.U32 R15, R17, 0x2, RZ ;  /* 0x00000002110f7824 */ /* 0x000fe200078e00ff */
[----:B------:R-:W-:Y:S01]  /*0e80*/  LEA R100, P3, R13, R101, 0x1 ;  /* 0x000000650d647211 */ /* 0x000fe200078608ff */
[----:B------:R-:W1:Y:S01]  /*0e90*/  LDCU UR9, c[0x0][0x3a8] ;  /* 0x00007500ff0977ac */ /* 0x000e620008000800 */
[----:B------:R-:W-:-:S02]  /*0ea0*/  LEA.HI.X.SX32 R111, R20, R19, 0x1, P2 ;  /* 0x00000013146f7211 */ /* 0x000fc400010f0eff */
[-C--:B------:R-:W-:Y:S01]  /*0eb0*/  LEA.HI.X.SX32 R115, R18, R19.reuse, 0x1, P0 ;  /* 0x0000001312737211 */ /* 0x080fe200000f0eff */
[----:B------:R-:W-:Y:S01]  /*0ec0*/  UMOV UR4, URZ ;  /* 0x000000ff00047c82 */ /* 0x000fe20008000000 */
[----:B------:R-:W-:Y:S02]  /*0ed0*/  LEA.HI.X.SX32 R113, R16, R19, 0x1, P1 ;  /* 0x0000001310717211 */ /* 0x000fe400008f0eff */
[-C--:B------:R-:W-:Y:S02]  /*0ee0*/  LEA R102, P2, R14, R101.reuse, 0x1 ;  /* 0x000000650e667211 */ /* 0x080fe400078408ff */
[-C--:B------:R-:W-:Y:S02]  /*0ef0*/  LEA R106, P0, R24, R101.reuse, 0x1 ;  /* 0x00000065186a7211 */ /* 0x080fe400078008ff */
[----:B------:R-:W-:Y:S02]  /*0f00*/  LEA R104, P1, R26, R101, 0x1 ;  /* 0x000000651a687211 */ /* 0x000fe400078208ff */
[----:B------:R-:W-:Y:S01]  /*0f10*/  LEA.HI.X.SX32 R101, R13, R19, 0x1, P3 ;  /* 0x000000130d657211 */ /* 0x000fe200018f0eff */
[----:B0-----:R-:W-:Y:S01]  /*0f20*/  IMAD R13, R4, R21, RZ ;  /* 0x00000015040d7224 */ /* 0x001fe200078e02ff */
[-C--:B------:R-:W-:Y:S01]  /*0f30*/  LEA.HI.X.SX32 R103, R14, R19.reuse, 0x1, P2 ;  /* 0x000000130e677211 */ /* 0x080fe200010f0eff */
[----:B------:R-:W-:Y:S01]  /*0f40*/  IMAD.HI R14, R17, 0x2, RZ ;  /* 0x00000002110e7827 */ /* 0x000fe200078e02ff */
[----:B------:R-:W-:-:S02]  /*0f50*/  LEA.HI.X.SX32 R107, R24, R19, 0x1, P0 ;  /* 0x00000013186b7211 */ /* 0x000fc400000f0eff */
[----:B------:R-:W-:Y:S02]  /*0f60*/  LEA.HI.X.SX32 R105, R26, R19, 0x1, P1 ;  /* 0x000000131a697211 */ /* 0x000fe400008f0eff */
[----:B----4-:R-:W-:Y:S01]  /*0f70*/  IADD3 R87, P0, P1, R15, UR8, R28 ;  /* 0x000000080f577c10 */ /* 0x010fe2000f91e01c */
[C---:B------:R-:W-:Y:S01]  /*0f80*/  IMAD R15, R21.reuse, 0x10, R13 ;  /* 0x00000010150f7824 */ /* 0x040fe200078e020d */
[----:B------:R-:W-:Y:S02]  /*0f90*/  LEA.HI R4, R0, 0x30, RZ, 0x1c ;  /* 0x0000003000047811 */ /* 0x000fe400078fe0ff */
[----:B------:R-:W-:Y:S01]  /*0fa0*/  IADD3.X R17, PT, PT, R14, UR5, R29, P0, P1 ;  /* 0x000000050e117c10 */ /* 0x000fe200087e241d */
[----:B------:R-:W-:Y:S01]  /*0fb0*/  UMOV UR5, URZ ;  /* 0x000000ff00057c82 */ /* 0x000fe20008000000 */
[----:B------:R-:W-:Y:S01]  /*0fc0*/  LEA.HI R12, R0, 0x70, RZ, 0x1c ;  /* 0x00000070000c7811 */ /* 0x000fe200078fe0ff */
[----:B------:R-:W-:Y:S01]  /*0fd0*/  IMAD R14, R4, R21, RZ ;  /* 0x00000015040e7224 */ /* 0x000fe200078e02ff */
[----:B------:R-:W-:-:S02]  /*0fe0*/  LEA R4, R21, R15, 0x4 ;  /* 0x0000000f15047211 */ /* 0x000fc400078e20ff */
[----:B------:R-:W-:Y:S01]  /*0ff0*/  LEA R98, P2, R13, R87, 0x1 ;  /* 0x000000570d627211 */ /* 0x000fe200078408ff */
[----:B------:R-:W-:Y:S01]  /*1000*/  IMAD R16, R12, R21, RZ ;  /* 0x000000150c107224 */ /* 0x000fe200078e02ff */
[-C--:B------:R-:W-:Y:S01]  /*1010*/  LEA R96, P3, R15, R87.reuse, 0x1 ;  /* 0x000000570f607211 */ /* 0x080fe200078608ff */
[----:B------:R-:W-:Y:S01]  /*1020*/  IMAD R12, R21, 0x20, R4 ;  /* 0x00000020150c7824 */ /* 0x000fe200078e0204 */
[C---:B------:R-:W-:Y:S02]  /*1030*/  LEA R92, P0, R14.reuse, R87, 0x1 ;  /* 0x000000570e5c7211 */ /* 0x040fe400078008ff */
[-C--:B------:R-:W-:Y:S01]  /*1040*/  LEA.HI.X.SX32 R99, R13, R17.reuse, 0x1, P2 ;  /* 0x000000110d637211 */ /* 0x080fe200010f0eff */
[----:B------:R-:W-:Y:S01]  /*1050*/  IMAD R13, R21, 0x10, R12 ;  /* 0x00000010150d7824 */ /* 0x000fe200078e020c */
[-C--:B------:R-:W-:Y:S02]  /*1060*/  LEA.HI.X.SX32 R97, R15, R17.reuse, 0x1, P3 ;  /* 0x000000110f617211 */ /* 0x080fe400018f0eff */
[----:B------:R-:W-:Y:S01]  /*1070*/  LEA.HI.X.SX32 R93, R14, R17, 0x1, P0 ;  /* 0x000000110e5d7211 */ /* 0x000fe200000f0eff */
[----:B------:R-:W-:Y:S01]  /*1080*/  IMAD R14, R21, 0x10, R13 ;  /* 0x00000010150e7824 */ /* 0x000fe200078e020d */
[----:B------:R-:W-:-:S02]  /*1090*/  LEA R90, P3, R12, R87, 0x1 ;  /* 0x000000570c5a7211 */ /* 0x000fc400078608ff */
[----:B------:R-:W-:Y:S02]  /*10a0*/  LEA R94, P2, R4, R87, 0x1 ;  /* 0x00000057045e7211 */ /* 0x000fe400078408ff */
[----:B------:R-:W-:Y:S02]  /*10b0*/  LEA.HI.X.SX32 R91, R12, R17, 0x1, P3 ;  /* 0x000000110c5b7211 */ /* 0x000fe400018f0eff */
[-C--:B------:R-:W-:Y:S02]  /*10c0*/  LEA R86, P3, R14, R87.reuse, 0x1 ;  /* 0x000000570e567211 */ /* 0x080fe400078608ff */
[----:B------:R-:W-:Y:S02]  /*10d0*/  LEA R84, P1, R16, R87, 0x1 ;  /* 0x0000005710547211 */ /* 0x000fe400078208ff */
[----:B------:R-:W-:Y:S02]  /*10e0*/  LEA.HI.X.SX32 R95, R4, R17, 0x1, P2 ;  /* 0x00000011045f7211 */ /* 0x000fe400010f0eff */
[----:B------:R-:W-:-:S02]  /*10f0*/  LEA R88, P2, R13, R87, 0x1 ;  /* 0x000000570d587211 */ /* 0x000fc400078408ff */
[-C--:B------:R-:W-:Y:S02]  /*1100*/  LEA.HI.X.SX32 R87, R14, R17.reuse, 0x1, P3 ;  /* 0x000000110e577211 */ /* 0x080fe400018f0eff */
[----:B------:R-:W-:Y:S02]  /*1110*/  LEA.HI.X.SX32 R85, R16, R17, 0x1, P1 ;  /* 0x0000001110557211 */ /* 0x000fe400008f0eff */
[C---:B------:R-:W-:Y:S02]  /*1120*/  LEA.HI R14, R78.reuse, 0x8, RZ, 0x1e ;  /* 0x000000084e0e7811 */ /* 0x040fe400078ff0ff */
[C---:B------:R-:W-:Y:S02]  /*1130*/  LEA.HI R16, R78.reuse, 0x18, RZ, 0x1e ;  /* 0x000000184e107811 */ /* 0x040fe400078ff0ff */
[----:B------:R-:W-:Y:S01]  /*1140*/  SHF.R.U32.HI R15, RZ, 0x3, R0 ;  /* 0x00000003ff0f7819 */ /* 0x000fe20000011600 */
[----:B------:R-:W-:Y:S01]  /*1150*/  IMAD.IADD R72, R11, 0x1, R14 ;  /* 0x000000010b487824 */ /* 0x000fe200078e020e */
[----:B------:R-:W-:-:S02]  /*1160*/  LEA.HI R4, R78, 0x10, RZ, 0x1e ;  /* 0x000000104e047811 */ /* 0x000fc400078ff0ff */
[----:B------:R-:W-:Y:S02]  /*1170*/  IADD3 R74, PT, PT, R11, R16, RZ ;  /* 0x000000100b4a7210 */ /* 0x000fe40007ffe0ff */
[----:B------:R-:W-:Y:S01]  /*1180*/  LOP3.LUT R21, R15, 0x4, RZ, 0xc0, !PT ;  /* 0x000000040f157812 */ /* 0x000fe200078ec0ff */
[----:B------:R-:W-:Y:S01]  /*1190*/  IMAD.IADD R73, R11, 0x1, R4 ;  /* 0x000000010b497824 */ /* 0x000fe200078e0204 */
[----:B------:R-:W-:Y:S02]  /*11a0*/  LEA R14, R14, UR6, 0x3 ;  /* 0x000000060e0e7c11 */ /* 0x000fe4000f8e18ff */
[----:B------:R-:W-:Y:S02]  /*11b0*/  LEA R15, R4, UR6, 0x3 ;  /* 0x00000006040f7c11 */ /* 0x000fe4000f8e18ff */
[----:B------:R-:W-:Y:S02]  /*11c0*/  LEA R16, R16, UR6, 0x3 ;  /* 0x0000000610107c11 */ /* 0x000fe4000f8e18ff */
[----:B------:R-:W-:Y:S01]  /*11d0*/  LOP3.LUT P0, RZ, R0, 0x1, RZ, 0xc0, !PT ;  /* 0x0000000100ff7812 */ /* 0x000fe2000780c0ff */
[C---:B------:R-:W-:Y:S01]  /*11e0*/  IMAD.IADD R18, R21.reuse, 0x1, R15 ;  /* 0x0000000115127824 */ /* 0x040fe200078e020f */
[----:B------:R-:W-:Y:S01]  /*11f0*/  LEA R22, R78, UR6, 0x1 ;  /* 0x000000064e167c11 */ /* 0x000fe2000f8e08ff */
[----:B------:R-:W-:Y:S01]  /*1200*/  IMAD.IADD R19, R21, 0x1, R16 ;  /* 0x0000000115137824 */ /* 0x000fe200078e0210 */
[----:B------:R-:W-:Y:S01]  /*1210*/  LEA.HI.X.SX32 R89, R13, R17, 0x1, P2 ;  /* 0x000000110d597211 */ /* 0x000fe200010f0eff */
[----:B------:R-:W-:Y:S01]  /*1220*/  IMAD.IADD R17, R21, 0x1, R14 ;  /* 0x0000000115117824 */ /* 0x000fe200078e020e */
[----:B------:R-:W-:-:S02]  /*1230*/  ISETP.LT.U32.AND P0, PT, R10, 0x40, !P0 ;  /* 0x000000400a00780c */ /* 0x000fc40004701070 */
[----:B------:R-:W-:Y:S02]  /*1240*/  CS2R R12, SRZ ;  /* 0x00000000000c7805 */ /* 0x000fe4000001ff00 */
[----:B------:R-:W-:Y:S02]  /*1250*/  LOP3.LUT R20, R23, 0x10, R0, 0x78, !PT ;  /* 0x0000001017147812 */ /* 0x000fe400078e7800 */
[----:B------:R-:W-:Y:S02]  /*1260*/  LEA R10, R10, UR6, 0x2 ;  /* 0x000000060a0a7c11 */ /* 0x000fe4000f8e10ff */
[----:B------:R-:W-:Y:S02]  /*1270*/  IADD3 R21, PT, PT, R22, R21, RZ ;  /* 0x0000001516157210 */ /* 0x000fe40007ffe0ff */
[C---:B------:R-:W-:Y:S02]  /*1280*/  LOP3.LUT R69, R70.reuse, 0x20, RZ, 0x3c, !PT ;  /* 0x0000002046457812 */ /* 0x040fe400078e3cff */
[----:B------:R-:W-:-:S02]  /*1290*/  LOP3.LUT R68, R70, 0x40, RZ, 0x3c, !PT ;  /* 0x0000004046447812 */ /* 0x000fc400078e3cff */
[----:B------:R-:W-:Y:S02]  /*12a0*/  LOP3.LUT R67, R70, 0x60, RZ, 0x3c, !PT ;  /* 0x0000006046437812 */ /* 0x000fe400078e3cff */
[----:B------:R-:W-:Y:S02]  /*12b0*/  LOP3.LUT R23, R64, 0x40, RZ, 0x3c, !PT ;  /* 0x0000004040177812 */ /* 0x000fe400078e3cff */
[----:B-1----:R-:W-:-:S07]  /*12c0*/  LOP3.LUT R65, R66, 0x20, RZ, 0x3c, !PT ;  /* 0x0000002042417812 */ /* 0x002fce00078e3cff */
.L_x_1:
[----:B------:R-:W-:-:S04]  /*12d0*/  IMAD.WIDE R54, R12, 0x2, R114 ;  /* 0x000000020c367825 */ /* 0x000fc800078e0272 */
[C---:B------:R-:W-:Y:S01]  /*12e0*/  IMAD.WIDE R34, R12.reuse, 0x2, R106 ;  /* 0x000000020c227825 */ /* 0x040fe200078e026a */
[----:B------:R-:W2:Y:S03]  /*12f0*/  LDG.E.U16 R61, desc[UR10][R54.64] ;  /* 0x0000000a363d7981 */ /* 0x000ea6000c1e1500 */
[C---:B------:R-:W-:Y:S01]  /*1300*/  IMAD.WIDE R52, R12.reuse, 0x2, R112 ;  /* 0x000000020c347825 */ /* 0x040fe200078e0270 */
[----:B------:R-:W3:Y:S03]  /*1310*/  LDG.E.U16 R83, desc[UR10][R34.64] ;  /* 0x0000000a22537981 */ /* 0x000ee6000c1e1500 */
[C---:B------:R-:W-:Y:S01]  /*1320*/  IMAD.WIDE R28, R12.reuse, 0x2, R104 ;  /* 0x000000020c1c7825 */ /* 0x040fe200078e0268 */
[----:B------:R-:W4:Y:S03]  /*1330*/  LDG.E.U16 R60, desc[UR10][R52.64] ;  /* 0x0000000a343c7981 */ /* 0x000f26000c1e1500 */
[C---:B------:R-:W-:Y:S01]  /*1340*/  IMAD.WIDE R32, R12.reuse, 0x2, R110 ;  /* 0x000000020c207825 */ /* 0x040fe200078e026e */
[----:B------:R-:W5:Y:S03]  /*1350*/  LDG.E.U16 R120, desc[UR10][R28.64] ;  /* 0x0000000a1c787981 */ /* 0x000f66000c1e1500 */
[C---:B------:R-:W-:Y:S01]  /*1360*/  IMAD.WIDE R26, R12.reuse, 0x2, R102 ;  /* 0x000000020c1a7825 */ /* 0x040fe200078e0266 */
[----:B------:R-:W5:Y:S03]  /*1370*/  LDG.E.U16 R63, desc[UR10][R32.64] ;  /* 0x0000000a203f7981 */ /* 0x000f66000c1e1500 */
[C---:B------:R-:W-:Y:S01]  /*1380*/  IMAD.WIDE R30, R12.reuse, 0x2, R108 ;  /* 0x000000020c1e7825 */ /* 0x040fe200078e026c */
[----:B------:R-:W5:Y:S03]  /*1390*/  LDG.E.U16 R121, desc[UR10][R26.64] ;  /* 0x0000000a1a797981 */ /* 0x000f66000c1e1500 */
[----:B------:R-:W-:Y:S01]  /*13a0*/  IMAD.WIDE R24, R12, 0x2, R100 ;  /* 0x000000020c187825 */ /* 0x000fe200078e0264 */
[----:B------:R-:W5:Y:S04]  /*13b0*/  LDG.E.U16 R62, desc[UR10][R30.64] ;  /* 0x0000000a1e3e7981 */ /* 0x000f68000c1e1500 */
[----:B------:R-:W5:Y:S01]  /*13c0*/  LDG.E.U16 R122, desc[UR10][R24.64] ;  /* 0x0000000a187a7981 */ /* 0x000f62000c1e1500 */
[----:B------:R-:W-:Y:S06]  /*13d0*/  BAR.SYNC.DEFER_BLOCKING 0x0 ;  /* 0x0000000000007b1d */ /* 0x000fec0000010000 */
[----:B--2---:R-:W-:Y:S04]  /*13e0*/  STS.U16 [R70+UR6+0x2000], R61 ;  /* 0x0020003d46007988 */ /* 0x004fe80008000406 */
[----:B---3--:R-:W-:Y:S04]  /*13f0*/  STS.U16 [R70+UR6+0x2800], R83 ;  /* 0x0028005346007988 */ /* 0x008fe80008000406 */
[----:B----4-:R-:W-:Y:S04]  /*1400*/  STS.U16 [R69+UR6+0x2200], R60 ;  /* 0x0022003c45007988 */ /* 0x010fe80008000406 */
[----:B-----5:R-:W-:Y:S04]  /*1410*/  STS.U16 [R69+UR6+0x2a00], R120 ;  /* 0x002a007845007988 */ /* 0x020fe80008000406 */
[----:B------:R-:W-:Y:S04]  /*1420*/  STS.U16 [R68+UR6+0x2400], R63 ;  /* 0x0024003f44007988 */ /* 0x000fe80008000406 */
[----:B------:R-:W-:Y:S04]  /*1430*/  STS.U16 [R68+UR6+0x2c00], R121 ;  /* 0x002c007944007988 */ /* 0x000fe80008000406 */
[----:B------:R-:W-:Y:S04]  /*1440*/  STS.U16 [R67+UR6+0x2600], R62 ;  /* 0x0026003e43007988 */ /* 0x000fe80008000406 */
[----:B------:R-:W-:Y:S01]  /*1450*/  STS.U16 [R67+UR6+0x2e00], R122 ;  /* 0x002e007a43007988 */ /* 0x000fe20008000406 */
[----:B------:R-:W-:Y:S06]  /*1460*/  BAR.SYNC.DEFER_BLOCKING 0x0 ;  /* 0x0000000000007b1d */ /* 0x000fec0000010000 */
[----:B------:R-:W-:Y:S04]  /*1470*/  LDSM.16.MT88.4 R52, [R66+UR6] ;  /* 0x000000064234783b */ /* 0x000fe80008004200 */
[----:B------:R-:W0:Y:S04]  /*1480*/  LDSM.16.M88.4 R56, [R64+UR6+0x2000] ;  /* 0x002000064038783b */ /* 0x000e280008000200 */
[----:B------:R-:W-:Y:S04]  /*1490*/  LDSM.16.MT88.4 R28, [R66+UR6+0x400] ;  /* 0x00040006421c783b */ /* 0x000fe80008004200 */
[----:B------:R-:W1:Y:S04]  /*14a0*/  LDSM.16.MT88.4 R32, [R65+UR6] ;  /* 0x000000064120783b */ /* 0x000e680008004200 */
[----:B------:R-:W2:Y:S04]  /*14b0*/  LDSM.16.MT88.4 R24, [R65+UR6+0x400] ;  /* 0x000400064118783b */ /* 0x000ea80008004200 */
[----:B------:R-:W-:Y:S01]  /*14c0*/  LDSM.16.M88.4 R60, [R23+UR6+0x2000] ;  /* 0x00200006173c783b */ /* 0x000fe20008000200 */
[-C--:B0-----:R-:W-:Y:S08]  /*14d0*/  HMMA.16816.F32 R52, R52, R56.reuse, RZ ;  /* 0x000000383434723c */ /* 0x081ff000000018ff */
[----:B-1----:R-:W-:-:S12]  /*14e0*/  HMMA.16816.F32 R32, R32, R56, RZ ;  /* 0x000000382020723c */ /* 0x002fd800000018ff */
[-C--:B------:R-:W-:Y:S01]  /*14f0*/  HMMA.16816.F32 R28, R28, R58.reuse, R52 ;  /* 0x0000003a1c1c723c */ /* 0x080fe20000001834 */
[----:B------:R-:W0:Y:S07]  /*1500*/  LDSM.16.MT88.4 R52, [R66+UR6+0x800] ;  /* 0x000800064234783b */ /* 0x000e2e0008004200 */
[----:B--2---:R-:W-:Y:S01]  /*1510*/  HMMA.16816.F32 R56, R24, R58, R32 ;  /* 0x0000003a1838723c */ /* 0x004fe20000001820 */
[----:B------:R-:W1:Y:S04]  /*1520*/  LDSM.16.MT88.4 R32, [R65+UR6+0x800] ;  /* 0x000800064120783b */ /* 0x000e680008004200 */
[----:B------:R-:W2:Y:S07]  /*1530*/  LDSM.16.MT88.4 R24, [R66+UR6+0xc00] ;  /* 0x000c00064218783b */ /* 0x000eae0008004200 */
[-C--:B0-----:R-:W-:Y:S01]  /*1540*/  HMMA.16816.F32 R28, R52, R60.reuse, R28 ;  /* 0x0000003c341c723c */ /* 0x081fe2000000181c */
[----:B------:R-:W0:Y:S07]  /*1550*/  LDSM.16.MT88.4 R52, [R65+UR6+0xc00] ;  /* 0x000c00064134783b */ /* 0x000e2e0008004200 */
[----:B-1----:R-:W-:Y:S01]  /*1560*/  HMMA.16816.F32 R56, R32, R60, R56 ;  /* 0x0000003c2038723c */ /* 0x002fe20000001838 */
[----:B------:R-:W-:Y:S11]  /*1570*/  LDSM.16.M88.4 R32, [R64+UR6+0x2080] ;  /* 0x002080064020783b */ /* 0x000ff60008000200 */
[-C--:B--2---:R-:W-:Y:S01]  /*1580*/  HMMA.16816.F32 R24, R24, R62.reuse, R28 ;  /* 0x0000003e1818723c */ /* 0x084fe2000000181c */
[----:B------:R-:W1:Y:S07]  /*1590*/  LDSM.16.MT88.4 R28, [R66+UR6+0x1000] ;  /* 0x00100006421c783b */ /* 0x000e6e0008004200 */
[----:B0-----:R-:W-:Y:S01]  /*15a0*/  HMMA.16816.F32 R60, R52, R62, R56 ;  /* 0x0000003e343c723c */ /* 0x001fe20000001838 */
[----:B------:R-:W0:Y:S04]  /*15b0*/  LDSM.16.MT88.4 R56, [R65+UR6+0x1000] ;  /* 0x001000064138783b */ /* 0x000e280008004200 */
[----:B------:R-:W2:Y:S07]  /*15c0*/  LDSM.16.MT88.4 R52, [R66+UR6+0x1400] ;  /* 0x001400064234783b */ /* 0x000eae0008004200 */
[-C--:B-1----:R-:W-:Y:S01]  /*15d0*/  HMMA.16816.F32 R28, R28, R32.reuse, R24 ;  /* 0x000000201c1c723c */ /* 0x082fe20000001818 */
[----:B------:R-:W1:Y:S07]  /*15e0*/  LDSM.16.MT88.4 R24, [R65+UR6+0x1400] ;  /* 0x001400064118783b */ /* 0x000e6e0008004200 */
[----:B0-----:R-:W-:-:S12]  /*15f0*/  HMMA.16816.F32 R56, R56, R32, R60 ;  /* 0x000000203838723c */ /* 0x001fd8000000183c */
[-C--:B--2---:R-:W-:Y:S01]  /*1600*/  HMMA.16816.F32 R60, R52, R34.reuse, R28 ;  /* 0x00000022343c723c */ /* 0x084fe2000000181c */
[----:B------:R-:W-:Y:S04]  /*1610*/  LDSM.16.MT88.4 R28, [R66+UR6+0x1800] ;  /* 0x00180006421c783b */ /* 0x000fe80008004200 */
[----:B------:R-:W0:Y:S03]  /*1620*/  LDSM.16.M88.4 R52, [R23+UR6+0x2080] ;  /* 0x002080061734783b */ /* 0x000e260008000200 */
[----:B-1----:R-:W-:Y:S01]  /*1630*/  HMMA.16816.F32 R24, R24, R34, R56 ;  /* 0x000000221818723c */ /* 0x002fe20000001838 */
[----:B------:R-:W1:Y:S04]  /*1640*/  LDSM.16.MT88.4 R56, [R65+UR6+0x1800] ;  /* 0x001800064138783b */ /* 0x000e680008004200 */
[----:B------:R-:W2:Y:S07]  /*1650*/  LDSM.16.MT88.4 R32, [R66+UR6+0x1c00] ;  /* 0x001c00064220783b */ /* 0x000eae0008004200 */
[-C--:B0-----:R-:W-:Y:S01]  /*1660*/  HMMA.16816.F32 R28, R28, R52.reuse, R60 ;  /* 0x000000341c1c723c */ /* 0x081fe2000000183c */
[----:B------:R-:W0:Y:S07]  /*1670*/  LDSM.16.MT88.4 R60, [R65+UR6+0x1c00] ;  /* 0x001c0006413c783b */ /* 0x000e2e0008004200 */
[----:B-1----:R-:W-:-:S12]  /*1680*/  HMMA.16816.F32 R24, R56, R52, R24 ;  /* 0x000000343818723c */ /* 0x002fd80000001818 */
[----:B--2---:R-:W-:Y:S01]  /*1690*/  HMMA.16816.F32 R28, R32, R54, R28 ;  /* 0x00000036201c723c */ /* 0x004fe2000000181c */
[----:B------:R-:W-:Y:S01]  /*16a0*/  BAR.SYNC.DEFER_BLOCKING 0x0 ;  /* 0x0000000000007b1d */ /* 0x000fe20000010000 */
[----:B------:R-:W-:-:S04]  /*16b0*/  IADD3 R32, P1, PT, R6, UR4, RZ ;  /* 0x0000000406207c10 */ /* 0x000fc8000ff3e0ff */
[CC--:B------:R-:W-:Y:S01]  /*16c0*/  ISETP.GT.U32.AND P2, PT, R32.reuse, R71.reuse, PT ;  /* 0x000000472000720c */ /* 0x0c0fe20003f44070 */
[----:B------:R-:W-:Y:S01]  /*16d0*/  IMAD.X R33, RZ, RZ, UR5, P1 ;  /* 0x00000005ff217e24 */ /* 0x000fe200088e06ff */
[----:B------:R-:W-:Y:S01]  /*16e0*/  ISETP.GE.U32.AND P1, PT, R32, R71, PT ;  /* 0x000000472000720c */ /* 0x000fe20003f26070 */
[----:B0-----:R-:W-:Y:S10]  /*16f0*/  HMMA.16816.F32 R24, R60, R54, R24 ;  /* 0x000000363c18723c */ /* 0x001ff40000001818 */
[----:B------:R-:W-:Y:S01]  /*1700*/  FMUL R28, R28, UR9 ;  /* 0x000000091c1c7c20 */ /* 0x000fe20008400000 */
[----:B------:R-:W-:Y:S01]  /*1710*/  ISETP.GT.U32.AND.EX P2, PT, R33, RZ, PT, P2 ;  /* 0x000000ff2100720c */ /* 0x000fe20003f44120 */
[----:B------:R-:W-:Y:S01]  /*1720*/  FMUL R29, R29, UR9 ;  /* 0x000000091d1d7c20 */ /* 0x000fe20008400000 */
[----:B------:R-:W-:-:S02]  /*1730*/  ISETP.GE.U32.AND.EX P1, PT, R33, RZ, PT, P1 ;  /* 0x000000ff2100720c */ /* 0x000fc40003f26110 */
[-C--:B------:R-:W-:Y:S02]  /*1740*/  ISETP.GT.U32.AND P3, PT, R32, R72.reuse, PT ;  /* 0x000000482000720c */ /* 0x080fe40003f64070 */
[----:B------:R-:W-:Y:S02]  /*1750*/  FSEL R28, R28, -INF , !P2 ;  /* 0xff8000001c1c7808 */ /* 0x000fe40005000000 */
[----:B------:R-:W-:Y:S02]  /*1760*/  ISETP.GE.U32.AND P2, PT, R32, R72, PT ;  /* 0x000000482000720c */ /* 0x000fe40003f46070 */
[----:B------:R-:W-:Y:S01]  /*1770*/  FSEL R29, R29, -INF , !P1 ;  /* 0xff8000001d1d7808 */ /* 0x000fe20004800000 */
[----:B------:R-:W-:Y:S01]  /*1780*/  FMUL R30, R30, UR9 ;  /* 0x000000091e1e7c20 */ /* 0x000fe20008400000 */
[----:B------:R-:W-:Y:S01]  /*1790*/  ISETP.GT.U32.AND P1, PT, R32, R73, PT ;  /* 0x000000492000720c */ /* 0x000fe20003f24070 */
[----:B------:R-:W-:Y:S01]  /*17a0*/  FMUL R31, R31, UR9 ;  /* 0x000000091f1f7c20 */ /* 0x000fe20008400000 */
[----:B------:R-:W-:-:S02]  /*17b0*/  ISETP.GT.U32.AND.EX P3, PT, R33, RZ, PT, P3 ;  /* 0x000000ff2100720c */ /* 0x000fc40003f64130 */
[C---:B------:R-:W-:Y:S01]  /*17c0*/  ISETP.GE.U32.AND.EX P2, PT, R33.reuse, RZ, PT, P2 ;  /* 0x000000ff2100720c */ /* 0x040fe20003f46120 */
[----:B------:R-:W-:Y:S01]  /*17d0*/  FMUL R24, R24, UR9 ;  /* 0x0000000918187c20 */ /* 0x000fe20008400000 */
[----:B------:R-:W-:Y:S02]  /*17e0*/  ISETP.GT.U32.AND.EX P1, PT, R33, RZ, PT, P1 ;  /* 0x000000ff2100720c */ /* 0x000fe40003f24110 */
[----:B------:R-:W-:Y:S02]  /*17f0*/  FSEL R30, R30, -INF , !P3 ;  /* 0xff8000001e1e7808 */ /* 0x000fe40005800000 */
[C---:B------:R-:W-:Y:S02]  /*1800*/  ISETP.GE.U32.AND P3, PT, R32.reuse, R73, PT ;  /* 0x000000492000720c */ /* 0x040fe40003f66070 */
[----:B------:R-:W-:Y:S02]  /*1810*/  FSEL R31, R31, -INF , !P2 ;  /* 0xff8000001f1f7808 */ /* 0x000fe40005000000 */
[----:B------:R-:W-:-:S02]  /*1820*/  ISETP.GT.U32.AND P2, PT, R32, R74, PT ;  /* 0x0000004a2000720c */ /* 0x000fc40003f44070 */
[----:B------:R-:W-:Y:S01]  /*1830*/  FSEL R24, R24, -INF , !P1 ;  /* 0xff80000018187808 */ /* 0x000fe20004800000 */
[----:B------:R-:W-:Y:S01]  /*1840*/  FMUL R25, R25, UR9 ;  /* 0x0000000919197c20 */ /* 0x000fe20008400000 */
[----:B------:R-:W-:Y:S01]  /*1850*/  ISETP.GE.U32.AND P1, PT, R32, R74, PT ;  /* 0x0000004a2000720c */ /* 0x000fe20003f26070 */
[----:B------:R-:W-:Y:S01]  /*1860*/  FMUL R26, R26, UR9 ;  /* 0x000000091a1a7c20 */ /* 0x000fe20008400000 */
[----:B------:R-:W-:Y:S01]  /*1870*/  ISETP.GE.U32.AND.EX P3, PT, R33, RZ, PT, P3 ;  /* 0x000000ff2100720c */ /* 0x000fe20003f66130 */
[----:B------:R-:W-:Y:S01]  /*1880*/  FMUL R32, R27, UR9 ;  /* 0x000000091b207c20 */ /* 0x000fe20008400000 */
[C---:B------:R-:W-:Y:S02]  /*1890*/  ISETP.GT.U32.AND.EX P2, PT, R33.reuse, RZ, PT, P2 ;  /* 0x000000ff2100720c */ /* 0x040fe40003f44120 */
[----:B------:R-:W-:Y:S02]  /*18a0*/  ISETP.GE.U32.AND.EX P1, PT, R33, RZ, PT, P1 ;  /* 0x000000ff2100720c */ /* 0x000fe40003f26110 */
[----:B------:R-:W-:-:S02]  /*18b0*/  FSEL R27, R25, -INF , !P3 ;  /* 0xff800000191b7808 */ /* 0x000fc40005800000 */
[----:B------:R-:W-:Y:S02]  /*18c0*/  FSEL R25, R26, -INF , !P2 ;  /* 0xff8000001a197808 */ /* 0x000fe40005000000 */
[----:B------:R-:W-:Y:S02]  /*18d0*/  FSEL R26, R32, -INF , !P1 ;  /* 0xff800000201a7808 */ /* 0x000fe40004800000 */
[----:B------:R-:W-:Y:S02]  /*18e0*/  FMNMX R32, R28, R29, !PT ;  /* 0x0000001d1c207209 */ /* 0x000fe40007800000 */
[----:B------:R-:W-:Y:S02]  /*18f0*/  FMNMX R33, R30, R31, !PT ;  /* 0x0000001f1e217209 */ /* 0x000fe40007800000 */
[----:B------:R-:W-:Y:S02]  /*1900*/  FMNMX R34, R24, R27, !PT ;  /* 0x0000001b18227209 */ /* 0x000fe40007800000 */
[----:B------:R-:W-:Y:S01]  /*1910*/  FMNMX R35, R25, R26, !PT ;  /* 0x0000001a19237209 */ /* 0x000fe20007800000 */
[----:B------:R-:W0:Y:S04]  /*1920*/  SHFL.BFLY PT, R53, R32, 0x2, 0x1f ;  /* 0x0c401f0020357f89 */ /* 0x000e2800000e0000 */
[----:B------:R-:W1:Y:S04]  /*1930*/  SHFL.BFLY PT, R52, R33, 0x2, 0x1f ;  /* 0x0c401f0021347f89 */ /* 0x000e6800000e0000 */
[----:B------:R-:W2:Y:S04]  /*1940*/  SHFL.BFLY PT, R55, R34, 0x2, 0x1f ;  /* 0x0c401f0022377f89 */ /* 0x000ea800000e0000 */
[----:B------:R-:W3:Y:S01]  /*1950*/  SHFL.BFLY PT, R58, R35, 0x2, 0x1f ;  /* 0x0c401f00233a7f89 */ /* 0x000ee200000e0000 */
[----:B0-----:R-:W-:-:S02]  /*1960*/  FMNMX R53, R32, R53, !PT ;  /* 0x0000003520357209 */ /* 0x001fc40007800000 */
[----:B-1----:R-:W-:Y:S02]  /*1970*/  FMNMX R54, R33, R52, !PT ;  /* 0x0000003421367209 */ /* 0x002fe40007800000 */
[----:B--2---:R-:W-:Y:S01]  /*1980*/  FMNMX R56, R34, R55, !PT ;  /* 0x0000003722387209 */ /* 0x004fe20007800000 */
[----:B------:R-:W0:Y:S01]  /*1990*/  SHFL.BFLY PT, R52, R53, 0x1, 0x1f ;  /* 0x0c201f0035347f89 */ /* 0x000e2200000e0000 */
[----:B---3--:R-:W-:-:S03]  /*19a0*/  FMNMX R58, R35, R58, !PT ;  /* 0x0000003a233a7209 */ /* 0x008fc60007800000 */
[----:B------:R-:W1:Y:S04]  /*19b0*/  SHFL.BFLY PT, R55, R54, 0x1, 0x1f ;  /* 0x0c201f0036377f89 */ /* 0x000e6800000e0000 */
[----:B------:R-:W2:Y:S04]  /*19c0*/  SHFL.BFLY PT, R57, R56, 0x1, 0x1f ;  /* 0x0c201f0038397f89 */ /* 0x000ea800000e0000 */
[----:B------:R-:W3:Y:S01]  /*19d0*/  SHFL.BFLY PT, R59, R58, 0x1, 0x1f ;  /* 0x0c201f003a3b7f89 */ /* 0x000ee200000e0000 */
[----:B0-----:R-:W-:Y:S02]  /*19e0*/  FMNMX R52, R53, R52, !PT ;  /* 0x0000003435347209 */ /* 0x001fe40007800000 */
[----:B-1----:R-:W-:-:S03]  /*19f0*/  FMNMX R34, R54, R55, !PT ;  /* 0x0000003736227209 */ /* 0x002fc60007800000 */
[----:B------:R-:W-:Y:S01]  /*1a00*/  @P6 STS [R21+0x2000], R52 ;  /* 0x0020003415006388 */ /* 0x000fe20000000800 */
[----:B--2---:R-:W-:-:S03]  /*1a10*/  FMNMX R57, R56, R57, !PT ;  /* 0x0000003938397209 */ /* 0x004fc60007800000 */
[----:B------:R-:W-:Y:S01]  /*1a20*/  @P6 STS [R17+0x2000], R34 ;  /* 0x0020002211006388 */ /* 0x000fe20000000800 */
[----:B---3--:R-:W-:-:S03]  /*1a30*/  FMNMX R60, R58, R59, !PT ;  /* 0x0000003b3a3c7209 */ /* 0x008fc60007800000 */
[----:B------:R-:W-:Y:S04]  /*1a40*/  @P6 STS [R18+0x2000], R57 ;  /* 0x0020003912006388 */ /* 0x000fe80000000800 */
[----:B------:R-:W-:Y:S01]  /*1a50*/  @P6 STS [R19+0x2000], R60 ;  /* 0x0020003c13006388 */ /* 0x000fe20000000800 */
[----:B------:R-:W-:Y:S06]  /*1a60*/  BAR.SYNC.DEFER_BLOCKING 0x0 ;  /* 0x0000000000007b1d */ /* 0x000fec0000010000 */
[----:B------:R-:W0:Y:S04]  /*1a70*/  @!P5 LDS R11, [R10+0x2000] ;  /* 0x002000000a0bd984 */ /* 0x000e280000000800 */
[----:B0-----:R-:W0:Y:S02]  /*1a80*/  SHFL.BFLY PT, R32, R11, 0x1, 0x1f ;  /* 0x0c201f000b207f89 */ /* 0x001e2400000e0000 */
[----:B0-----:R-:W-:-:S05]  /*1a90*/  FMNMX R33, R11, R32, !PT ;  /* 0x000000200b217209 */ /* 0x001fca0007800000 */
[----:B------:R-:W-:Y:S01]  /*1aa0*/  @P0 STS [R10+0x2000], R33 ;  /* 0x002000210a000388 */ /* 0x000fe20000000800 */
[----:B------:R-:W-:Y:S06]  /*1ab0*/  BAR.SYNC.DEFER_BLOCKING 0x0 ;  /* 0x0000000000007b1d */ /* 0x000fec0000010000 */
[----:B------:R-:W0:Y:S04]  /*1ac0*/  LDS R83, [R22+0x2000] ;  /* 0x0020000016537984 */ /* 0x000e280000000800 */
[----:B------:R-:W1:Y:S04]  /*1ad0*/  LDS R120, [R14+0x2000] ;  /* 0x002000000e787984 */ /* 0x000e680000000800 */
[----:B------:R-:W2:Y:S04]  /*1ae0*/  LDS R63, [R15+0x2000] ;  /* 0x002000000f3f7984 */ /* 0x000ea80000000800 */
[----:B------:R-:W3:Y:S01]  /*1af0*/  LDS R62, [R16+0x2000] ;  /* 0x00200000103e7984 */ /* 0x000ee20000000800 */
[----:B0-----:R-:W-:-:S02]  /*1b00*/  FMNMX R83, R83, R82, !PT ;  /* 0x0000005253537209 */ /* 0x001fc40007800000 */
[----:B-1----:R-:W-:-:S03]  /*1b10*/  FMNMX R120, R120, R81, !PT ;  /* 0x0000005178787209 */ /* 0x002fc60007800000 */
[--C-:B------:R-:W-:Y:S01]  /*1b20*/  FADD R28, R28, -R83.reuse ;  /* 0x800000531c1c7221 */ /* 0x100fe20000000000 */
[----:B--2---:R-:W-:Y:S01]  /*1b30*/  FMNMX R63, R63, R80, !PT ;  /* 0x000000503f3f7209 */ /* 0x004fe20007800000 */
[----:B------:R-:W-:Y:S01]  /*1b40*/  FADD R29, R29, -R83 ;  /* 0x800000531d1d7221 */ /* 0x000fe20000000000 */
[----:B---3--:R-:W-:Y:S01]  /*1b50*/  FMNMX R62, R62, R79, !PT ;  /* 0x0000004f3e3e7209 */ /* 0x008fe20007800000 */
[--C-:B------:R-:W-:Y:S01]  /*1b60*/  FADD R30, R30, -R120.reuse ;  /* 0x800000781e1e7221 */ /* 0x100fe20000000000 */
[----:B------:R-:W-:Y:S01]  /*1b70*/  FADD R31, R31, -R120 ;  /* 0x800000781f1f7221 */ /* 0x000fe20000000000 */
[--C-:B------:R-:W-:Y:S01]  /*1b80*/  FADD R24, R24, -R63.reuse ;  /* 0x8000003f18187221 */ /* 0x100fe20000000000 */
[----:B------:R-:W-:Y:S01]  /*1b90*/  FADD R27, R27, -R63 ;  /* 0x8000003f1b1b7221 */ /* 0x000fe20000000000 */
[--C-:B------:R-:W-:Y:S01]  /*1ba0*/  FADD R25, R25, -R62.reuse ;  /* 0x8000003e19197221 */ /* 0x100fe20000000000 */
[----:B------:R-:W-:Y:S01]  /*1bb0*/  FADD R26, R26, -R62 ;  /* 0x8000003e1a1a7221 */ /* 0x000fe20000000000 */
[----:B------:R-:W-:Y:S01]  /*1bc0*/  FMUL R28, R28, 1.4426950216293334961 ;  /* 0x3fb8aa3b1c1c7820 */ /* 0x000fe20000400000 */
[----:B------:R-:W-:Y:S01]  /*1bd0*/  FMUL R29, R29, 1.4426950216293334961 ;  /* 0x3fb8aa3b1d1d7820 */ /* 0x000fe20000400000 */
[----:B------:R-:W-:Y:S01]  /*1be0*/  FMUL R30, R30, 1.4426950216293334961 ;  /* 0x3fb8aa3b1e1e7820 */ /* 0x000fe20000400000 */
[----:B------:R-:W-:Y:S01]  /*1bf0*/  FMUL R31, R31, 1.4426950216293334961 ;  /* 0x3fb8aa3b1f1f7820 */ /* 0x000fe20000400000 */
[----:B------:R-:W-:Y:S01]  /*1c00*/  FMUL R24, R24, 1.4426950216293334961 ;  /* 0x3fb8aa3b18187820 */ /* 0x000fe20000400000 */
[----:B------:R-:W-:Y:S01]  /*1c10*/  FMUL R27, R27, 1.4426950216293334961 ;  /* 0x3fb8aa3b1b1b7820 */ /* 0x000fe20000400000 */
[----:B------:R-:W-:Y:S01]  /*1c20*/  FMUL R25, R25, 1.4426950216293334961 ;  /* 0x3fb8aa3b19197820 */ /* 0x000fe20000400000 */
[----:B------:R-:W-:Y:S01]  /*1c30*/  FMUL R26, R26, 1.4426950216293334961 ;  /* 0x3fb8aa3b1a1a7820 */ /* 0x000fe20000400000 */
[----:B------:R-:W-:Y:S08]  /*1c40*/  MUFU.EX2 R123, R28 ;  /* 0x0000001c007b7308 */ /* 0x000ff00000000800 */
[----:B------:R-:W0:Y:S08]  /*1c50*/  MUFU.EX2 R124, R29 ;  /* 0x0000001d007c7308 */ /* 0x000e300000000800 */
[----:B------:R-:W-:Y:S08]  /*1c60*/  MUFU.EX2 R121, R30 ;  /* 0x0000001e00797308 */ /* 0x000ff00000000800 */
[----:B------:R-:W1:Y:S08]  /*1c70*/  MUFU.EX2 R122, R31 ;  /* 0x0000001f007a7308 */ /* 0x000e700000000800 */
[----:B------:R-:W-:Y:S08]  /*1c80*/  MUFU.EX2 R54, R24 ;  /* 0x0000001800367308 */ /* 0x000ff00000000800 */
[----:B------:R-:W2:Y:S08]  /*1c90*/  MUFU.EX2 R61, R27 ;  /* 0x0000001b003d7308 */ /* 0x000eb00000000800 */
[----:B------:R-:W-:Y:S08]  /*1ca0*/  MUFU.EX2 R55, R25 ;  /* 0x0000001900377308 */ /* 0x000ff00000000800 */
[----:B------:R-:W3:Y:S01]  /*1cb0*/  MUFU.EX2 R60, R26 ;  /* 0x0000001a003c7308 */ /* 0x000ee20000000800 */
[----:B0-----:R-:W-:Y:S01]  /*1cc0*/  FADD R28, R123, R124 ;  /* 0x0000007c7b1c7221 */ /* 0x001fe20000000000 */
[----:B-1----:R-:W-:Y:S01]  /*1cd0*/  FADD R29, R121, R122 ;  /* 0x0000007a791d7221 */ /* 0x002fe20000000000 */
[----:B--2---:R-:W-:-:S03]  /*1ce0*/  FADD R24, R54, R61 ;  /* 0x0000003d36187221 */ /* 0x004fc60000000000 */
[----:B------:R-:W0:Y:S04]  /*1cf0*/  SHFL.BFLY PT, R31, R28, 0x2, 0x1f ;  /* 0x0c401f001c1f7f89 */ /* 0x000e2800000e0000 */
[----:B------:R-:W1:Y:S01]  /*1d00*/  SHFL.BFLY PT, R32, R29, 0x2, 0x1f ;  /* 0x0c401f001d207f89 */ /* 0x000e6200000e0000 */
[----:B---3--:R-:W-:-:S03]  /*1d10*/  FADD R30, R55, R60 ;  /* 0x0000003c371e7221 */ /* 0x008fc60000000000 */
[----:B------:R-:W2:Y:S04]  /*1d20*/  SHFL.BFLY PT, R27, R24, 0x2, 0x1f ;  /* 0x0c401f00181b7f89 */ /* 0x000ea800000e0000 */
[----:B------:R-:W3:Y:S01]  /*1d30*/  SHFL.BFLY PT, R33, R30, 0x2, 0x1f ;  /* 0x0c401f001e217f89 */ /* 0x000ee200000e0000 */
[----:B0-----:R-:W-:Y:S01]  /*1d40*/  FADD R31, R28, R31 ;  /* 0x0000001f1c1f7221 */ /* 0x001fe20000000000 */
[----:B-1----:R-:W-:-:S04]  /*1d50*/  FADD R32, R29, R32 ;  /* 0x000000201d207221 */ /* 0x002fc80000000000 */
[----:B------:R-:W0:Y:S01]  /*1d60*/  SHFL.BFLY PT, R26, R31, 0x1, 0x1f ;  /* 0x0c201f001f1a7f89 */ /* 0x000e2200000e0000 */
[----:B--2---:R-:W-:-:S03]  /*1d70*/  FADD R27, R24, R27 ;  /* 0x0000001b181b7221 */ /* 0x004fc60000000000 */
[----:B------:R-:W1:Y:S01]  /*1d80*/  SHFL.BFLY PT, R25, R32, 0x1, 0x1f ;  /* 0x0c201f0020197f89 */ /* 0x000e6200000e0000 */
[----:B---3--:R-:W-:-:S03]  /*1d90*/  FADD R33, R30, R33 ;  /* 0x000000211e217221 */ /* 0x008fc60000000000 */
[----:B------:R-:W2:Y:S04]  /*1da0*/  SHFL.BFLY PT, R34, R27, 0x1, 0x1f ;  /* 0x0c201f001b227f89 */ /* 0x000ea800000e0000 */
[----:B------:R-:W3:Y:S01]  /*1db0*/  SHFL.BFLY PT, R28, R33, 0x1, 0x1f ;  /* 0x0c201f00211c7f89 */ /* 0x000ee200000e0000 */
[----:B0-----:R-:W-:Y:S01]  /*1dc0*/  FADD R26, R31, R26 ;  /* 0x0000001a1f1a7221 */ /* 0x001fe20000000000 */
[----:B------:R-:W-:Y:S01]  /*1dd0*/  BAR.SYNC.DEFER_BLOCKING 0x0 ;  /* 0x0000000000007b1d */ /* 0x000fe20000010000 */
[----:B-1----:R-:W-:Y:S01]  /*1de0*/  FADD R24, R32, R25 ;  /* 0x0000001920187221 */ /* 0x002fe20000000000 */
[----:B--2---:R-:W-:Y:S01]  /*1df0*/  FADD R29, R27, R34 ;  /* 0x000000221b1d7221 */ /* 0x004fe20000000000 */
[----:B---3--:R-:W-:-:S03]  /*1e00*/  FADD R28, R33, R28 ;  /* 0x0000001c211c7221 */ /* 0x008fc60000000000 */
[----:B------:R-:W-:Y:S04]  /*1e10*/  @P6 STS [R21+0x2000], R26 ;  /* 0x0020001a15006388 */ /* 0x000fe80000000800 */
[----:B------:R-:W-:Y:S04]  /*1e20*/  @P6 STS [R17+0x2000], R24 ;  /* 0x0020001811006388 */ /* 0x000fe80000000800 */
[----:B------:R-:W-:Y:S04]  /*1e30*/  @P6 STS [R18+0x2000], R29 ;  /* 0x0020001d12006388 */ /* 0x000fe80000000800 */
[----:B------:R-:W-:Y:S01]  /*1e40*/  @P6 STS [R19+0x2000], R28 ;  /* 0x0020001c13006388 */ /* 0x000fe20000000800 */
[----:B------:R-:W-:Y:S06]  /*1e50*/  BAR.SYNC.DEFER_BLOCKING 0x0 ;  /* 0x0000000000007b1d */ /* 0x000fec0000010000 */
[----:B------:R-:W0:Y:S04]  /*1e60*/  @!P5 LDS R4, [R10+0x2000] ;  /* 0x002000000a04d984 */ /* 0x000e280000000800 */
[----:B0-----:R-:W0:Y:S02]  /*1e70*/  SHFL.BFLY PT, R25, R4, 0x1, 0x1f ;  /* 0x0c201f0004197f89 */ /* 0x001e2400000e0000 */
[----:B0-----:R-:W-:-:S05]  /*1e80*/  FADD R25, R4, R25 ;  /* 0x0000001904197221 */ /* 0x001fca0000000000 */
[----:B------:R0:W-:Y:S01]  /*1e90*/  @P0 STS [R10+0x2000], R25 ;  /* 0x002000190a000388 */ /* 0x0001e20000000800 */
[----:B------:R-:W-:Y:S01]  /*1ea0*/  BAR.SYNC.DEFER_BLOCKING 0x0 ;  /* 0x0000000000007b1d */ /* 0x000fe20000010000 */
[----:B------:R-:W-:-:S04]  /*1eb0*/  IMAD.WIDE R52, R13, 0x2, R96 ;  /* 0x000000020d347825 */ /* 0x000fc800078e0260 */
[----:B------:R-:W-:-:S04]  /*1ec0*/  IMAD.WIDE R34, R13, 0x2, R94 ;  /* 0x000000020d227825 */ /* 0x000fc800078e025e */
[----:B------:R-:W-:-:S04]  /*1ed0*/  IMAD.WIDE R32, R13, 0x2, R92 ;  /* 0x000000020d207825 */ /* 0x000fc800078e025c */
[----:B------:R-:W-:-:S04]  /*1ee0*/  IMAD.WIDE R30, R13, 0x2, R90 ;  /* 0x000000020d1e7825 */ /* 0x000fc800078e025a */
[----:B------:R-:W-:-:S04]  /*1ef0*/  IMAD.WIDE R28, R13, 0x2, R88 ;  /* 0x000000020d1c7825 */ /* 0x000fc800078e0258 */
[C---:B------:R-:W-:Y:S01]  /*1f00*/  IMAD.WIDE R26, R13.reuse, 0x2, R86 ;  /* 0x000000020d1a7825 */ /* 0x040fe200078e0256 */
[----:B------:R-:W2:Y:S03]  /*1f10*/  LDG.E.U16 R53, desc[UR10][R52.64] ;  /* 0x0000000a34357981 */ /* 0x000ea6000c1e1500 */
[C---:B0-----:R-:W-:Y:S01]  /*1f20*/  IMAD.WIDE R24, R13.reuse, 0x2, R84 ;  /* 0x000000020d187825 */ /* 0x041fe200078e0254 */
[----:B------:R-:W3:Y:S03]  /*1f30*/  LDG.E.U16 R35, desc[UR10][R34.64] ;  /* 0x0000000a22237981 */ /* 0x000ee6000c1e1500 */
[----:B------:R-:W-:Y:S01]  /*1f40*/  IMAD.WIDE R56, R13, 0x2, R98 ;  /* 0x000000020d387825 */ /* 0x000fe200078e0262 */
[----:B------:R-:W4:Y:S04]  /*1f50*/  LDG.E.U16 R33, desc[UR10][R32.64] ;  /* 0x0000000a20217981 */ /* 0x000f28000c1e1500 */
[----:B------:R0:W5:Y:S04]  /*1f60*/  LDG.E.U16 R125, desc[UR10][R56.64] ;  /* 0x0000000a387d7981 */ /* 0x000168000c1e1500 */
[----:B------:R-:W5:Y:S04]  /*1f70*/  LDG.E.U16 R31, desc[UR10][R30.64] ;  /* 0x0000000a1e1f7981 */ /* 0x000f68000c1e1500 */
[----:B------:R1:W5:Y:S04]  /*1f80*/  LDG.E.U16 R29, desc[UR10][R28.64] ;  /* 0x0000000a1c1d7981 */ /* 0x000368000c1e1500 */
[----:B------:R-:W5:Y:S04]  /*1f90*/  LDG.E.U16 R27, desc[UR10][R26.64] ;  /* 0x0000000a1a1b7981 */ /* 0x000f68000c1e1500 */
[----:B------:R-:W5:Y:S04]  /*1fa0*/  LDG.E.U16 R25, desc[UR10][R24.64] ;  /* 0x0000000a18197981 */ /* 0x000f68000c1e1500 */
[----:B0-----:R-:W-:Y:S04]  /*1fb0*/  LDS R56, [R22+0x2000] ;  /* 0x0020000016387984 */ /* 0x001fe80000000800 */
[----:B------:R-:W0:Y:S04]  /*1fc0*/  LDS R57, [R14+0x2000] ;  /* 0x002000000e397984 */ /* 0x000e280000000800 */
[----:B------:R-:W-:Y:S04]  /*1fd0*/  LDS R58, [R15+0x2000] ;  /* 0x002000000f3a7984 */ /* 0x000fe80000000800 */
[----:B------:R-:W-:Y:S01]  /*1fe0*/  LDS R59, [R16+0x2000] ;  /* 0x00200000103b7984 */ /* 0x000fe20000000800 */
[----:B------:R-:W-:Y:S01]  /*1ff0*/  BAR.SYNC.DEFER_BLOCKING 0x0 ;  /* 0x0000000000007b1d */ /* 0x000fe20000010000 */
[----:B------:R-:W-:-:S02]  /*2000*/  F2FP.F16.F32.PACK_AB R52, R124, R123 ;  /* 0x0000007b7c34723e */ /* 0x000fc400000000ff */
[----:B------:R-:W-:Y:S02]  /*2010*/  F2FP.F16.F32.PACK_AB R54, R61, R54 ;  /* 0x000000363d36723e */ /* 0x000fe400000000ff */
[----:B------:R-:W-:Y:S01]  /*2020*/  F2FP.F16.F32.PACK_AB R55, R60, R55 ;  /* 0x000000373c37723e */ /* 0x000fe200000000ff */
[----:B-1----:R-:W-:-:S04]  /*2030*/  FADD R28, -R83, R82 ;  /* 0x00000052531c7221 */ /* 0x002fc80000000100 */
[----:B------:R-:W-:Y:S01]  /*2040*/  FMUL R60, R28, 1.4426950216293334961 ;  /* 0x3fb8aa3b1c3c7820 */ /* 0x000fe20000400000 */
[----:B------:R-:W-:-:S04]  /*2050*/  FADD R28, -R120, R81 ;  /* 0x00000051781c7221 */ /* 0x000fc80000000100 */
[----:B------:R-:W-:Y:S01]  /*2060*/  FMUL R61, R28, 1.4426950216293334961 ;  /* 0x3fb8aa3b1c3d7820 */ /* 0x000fe20000400000 */
[----:B------:R-:W1:Y:S08]  /*2070*/  MUFU.EX2 R60, R60 ;  /* 0x0000003c003c7308 */ /* 0x000e700000000800 */
[----:B------:R-:W0:Y:S01]  /*2080*/  MUFU.EX2 R61, R61 ;  /* 0x0000003d003d7308 */ /* 0x000e220000000800 */
[----:B------:R-:W-:Y:S01]  /*2090*/  UIADD3 UR4, UP0, UPT, UR4, 0x10, URZ ;  /* 0x0000001004047890 */ /* 0x000fe2000ff1e0ff */
[C---:B-1----:R-:W-:Y:S01]  /*20a0*/  FMUL R36, R60.reuse, R36 ;  /* 0x000000243c247220 */ /* 0x042fe20000400000 */
[C---:B------:R-:W-:Y:S01]  /*20b0*/  FMUL R37, R60.reuse, R37 ;  /* 0x000000253c257220 */ /* 0x040fe20000400000 */
[C---:B------:R-:W-:Y:S01]  /*20c0*/  FMUL R48, R60.reuse, R48 ;  /* 0x000000303c307220 */ /* 0x040fe20000400000 */
[----:B------:R-:W-:Y:S01]  /*20d0*/  FMUL R49, R60, R49 ;  /* 0x000000313c317220 */ /* 0x000fe20000400000 */
[C---:B0-----:R-:W-:Y:S01]  /*20e0*/  FMUL R38, R61.reuse, R38 ;  /* 0x000000263d267220 */ /* 0x041fe20000400000 */
[C---:B------:R-:W-:Y:S01]  /*20f0*/  FMUL R39, R61.reuse, R39 ;  /* 0x000000273d277220 */ /* 0x040fe20000400000 */
[C---:B------:R-:W-:Y:S01]  /*2100*/  FMUL R50, R61.reuse, R50 ;  /* 0x000000323d327220 */ /* 0x040fe20000400000 */
[----:B------:R-:W-:Y:S01]  /*2110*/  FMUL R51, R61, R51 ;  /* 0x000000333d337220 */ /* 0x000fe20000400000 */
[----:B------:R-:W-:Y:S01]  /*2120*/  UIADD3.X UR5, UPT, UPT, URZ, UR5, URZ, UP0, !UPT ;  /* 0x00000005ff057290 */ /* 0x000fe200087fe4ff */
[----:B------:R-:W-:Y:S01]  /*2130*/  ISETP.LE.U32.AND P1, PT, R75, UR4, PT ;  /* 0x000000044b007c0c */ /* 0x000fe2000bf23070 */
[----:B------:R-:W-:-:S02]  /*2140*/  FFMA2 R56, R118.F32x2.HI_LO, R60.F32x2.HI_LO, R56.F32x2.HI_LO ;  /* 0x0000003c76387249 */ /* 0x000fc40000000038 */
[----:B------:R-:W-:Y:S01]  /*2150*/  IMAD.MOV.U32 R82, RZ, RZ, R83 ;  /* 0x000000ffff527224 */ /* 0x000fe200078e0053 */
[----:B------:R-:W-:Y:S01]  /*2160*/  MOV R81, R120 ;  /* 0x0000007800517202 */ /* 0x000fe20000000f00 */
[----:B------:R-:W-:Y:S02]  /*2170*/  IMAD.MOV.U32 R118, RZ, RZ, R56 ;  /* 0x000000ffff767224 */ /* 0x000fe400078e0038 */
[----:B------:R-:W-:Y:S01]  /*2180*/  IMAD.MOV.U32 R119, RZ, RZ, R57 ;  /* 0x000000ffff777224 */ /* 0x000fe200078e0039 */
[----:B--2---:R0:W-:Y:S04]  /*2190*/  STS.U16 [R8+UR6+0x2200], R53 ;  /* 0x0022003508007988 */ /* 0x0041e80008000406 */
[----:B---3--:R-:W-:Y:S01]  /*21a0*/  STS.U16 [R8+UR6+0x2400], R35 ;  /* 0x0024002308007988 */ /* 0x008fe20008000406 */
[----:B0-----:R-:W-:-:S03]  /*21b0*/  F2FP.F16.F32.PACK_AB R53, R122, R121 ;  /* 0x000000797a35723e */ /* 0x001fc600000000ff */
[----:B----4-:R-:W-:Y:S04]  /*21c0*/  STS.U16 [R8+UR6+0x2600], R33 ;  /* 0x0026002108007988 */ /* 0x010fe80008000406 */
[----:B-----5:R-:W-:Y:S04]  /*21d0*/  STS.U16 [R8+UR6+0x2000], R125 ;  /* 0x0020007d08007988 */ /* 0x020fe80008000406 */
[----:B------:R-:W-:Y:S04]  /*21e0*/  STS.U16 [R8+UR6+0x2800], R31 ;  /* 0x0028001f08007988 */ /* 0x000fe80008000406 */
[----:B------:R-:W-:Y:S04]  /*21f0*/  STS.U16 [R8+UR6+0x2a00], R29 ;  /* 0x002a001d08007988 */ /* 0x000fe80008000406 */
[----:B------:R-:W-:Y:S04]  /*2200*/  STS.U16 [R8+UR6+0x2c00], R27 ;  /* 0x002c001b08007988 */ /* 0x000fe80008000406 */
[----:B------:R-:W-:Y:S04]  /*2210*/  STS.U16 [R8+UR6+0x2e00], R25 ;  /* 0x002e001908007988 */ /* 0x000fe80008000406 */
[----:B------:R0:W-:Y:S01]  /*2220*/  STSM.16.M88.4 [R7+0x3000], R52 ;  /* 0x0030003407007844 */ /* 0x0001e20000000200 */
[----:B------:R-:W-:Y:S01]  /*2230*/  BAR.SYNC.DEFER_BLOCKING 0x0 ;  /* 0x0000000000007b1d */ /* 0x000fe20000010000 */
[----:B0-----:R-:W-:Y:S01]  /*2240*/  FADD R52, -R63, R80 ;  /* 0x000000503f347221 */ /* 0x001fe20000000100 */
[----:B------:R-:W-:-:S04]  /*2250*/  FADD R53, -R62, R79 ;  /* 0x0000004f3e357221 */ /* 0x000fc80000000100 */
[----:B------:R-:W-:Y:S04]  /*2260*/  LDSM.16.M88.4 R32, [R20+UR6+0x3000] ;  /* 0x003000061420783b */ /* 0x000fe80008000200 */
[----:B------:R-:W0:Y:S04]  /*2270*/  LDSM.16.M88.4 R24, [R9+0x2000] ;  /* 0x002000000918783b */ /* 0x000e280000000200 */
[----:B------:R-:W1:Y:S01]  /*2280*/  LDSM.16.M88.4 R28, [R20+UR6+0x3200] ;  /* 0x00320006141c783b */ /* 0x000e620008000200 */
[----:B------:R-:W-:Y:S01]  /*2290*/  FMUL R52, R52, 1.4426950216293334961 ;  /* 0x3fb8aa3b34347820 */ /* 0x000fe20000400000 */
[----:B------:R-:W-:-:S05]  /*22a0*/  FMUL R53, R53, 1.4426950216293334961 ;  /* 0x3fb8aa3b35357820 */ /* 0x000fca0000400000 */
[----:B------:R-:W2:Y:S08]  /*22b0*/  MUFU.EX2 R52, R52 ;  /* 0x0000003400347308 */ /* 0x000eb00000000800 */
[----:B------:R-:W3:Y:S01]  /*22c0*/  MUFU.EX2 R53, R53 ;  /* 0x0000003500357308 */ /* 0x000ee20000000800 */
[C---:B--2---:R-:W-:Y:S01]  /*22d0*/  FMUL R40, R52.reuse, R40 ;  /* 0x0000002834287220 */ /* 0x044fe20000400000 */
[----:B------:R-:W-:Y:S01]  /*22e0*/  FMUL R41, R52, R41 ;  /* 0x0000002934297220 */ /* 0x000fe20000400000 */
[C---:B---3--:R-:W-:Y:S01]  /*22f0*/  FMUL R42, R53.reuse, R42 ;  /* 0x0000002a352a7220 */ /* 0x048fe20000400000 */
[----:B------:R-:W-:Y:S01]  /*2300*/  FMUL R43, R53, R43 ;  /* 0x0000002b352b7220 */ /* 0x000fe20000400000 */
[C---:B0-----:R-:W-:Y:S08]  /*2310*/  HMMA.16816.F32 R36, R32.reuse, R24, R36 ;  /* 0x000000182024723c */ /* 0x041ff00000001824 */
[----:B------:R-:W-:Y:S01]  /*2320*/  HMMA.16816.F32 R48, R32, R26, R48 ;  /* 0x0000001a2030723c */ /* 0x000fe20000001830 */
[----:B------:R-:W0:Y:S08]  /*2330*/  LDC R32, c[0x0][0x3d4] ;  /* 0x0000f500ff207b82 */ /* 0x000e300000000800 */
[----:B------:R-:W2:Y:S01]  /*2340*/  LDC R33, c[0x0][0x3c4] ;  /* 0x0000f100ff217b82 */ /* 0x000ea20000000800 */
[----:B-1----:R-:W-:Y:S01]  /*2350*/  HMMA.16816.F32 R40, R28, R24, R40 ;  /* 0x000000181c28723c */ /* 0x002fe20000001828 */
[----:B------:R-:W-:-:S05]  /*2360*/  IMAD.U32 R24, RZ, RZ, UR5 ;  /* 0x00000005ff187e24 */ /* 0x000fca000f8e00ff */
[----:B------:R-:W-:Y:S01]  /*2370*/  ISETP.GE.U32.AND.EX P1, PT, R24, RZ, PT, P1 ;  /* 0x000000ff1800720c */ /* 0x000fe20003f26110 */
[C---:B------:R-:W-:Y:S01]  /*2380*/  FMUL R44, R52.reuse, R44 ;  /* 0x0000002c342c7220 */ /* 0x040fe20000400000 */
[----:B------:R-:W-:Y:S01]  /*2390*/  FMUL R45, R52, R45 ;  /* 0x0000002d342d7220 */ /* 0x000fe20000400000 */
[C---:B------:R-:W-:Y:S01]  /*23a0*/  FMUL R46, R53.reuse, R46 ;  /* 0x0000002e352e7220 */ /* 0x040fe20000400000 */
[----:B------:R-:W-:Y:S01]  /*23b0*/  FMUL R47, R53, R47 ;  /* 0x0000002f352f7220 */ /* 0x000fe20000400000 */
[----:B------:R-:W-:Y:S02]  /*23c0*/  FFMA2 R58, R116.F32x2.HI_LO, R52.F32x2.HI_LO, R58.F32x2.HI_LO ;  /* 0x00000034743a7249 */ /* 0x000fe4000000003a */
[----:B------:R-:W-:Y:S02]  /*23d0*/  IMAD.MOV.U32 R80, RZ, RZ, R63 ;  /* 0x000000ffff507224 */ /* 0x000fe400078e003f */
[----:B------:R-:W-:Y:S02]  /*23e0*/  IMAD.MOV.U32 R79, RZ, RZ, R62 ;  /* 0x000000ffff4f7224 */ /* 0x000fe400078e003e */
[----:B------:R-:W-:Y:S01]  /*23f0*/  HMMA.16816.F32 R44, R28, R26, R44 ;  /* 0x0000001a1c2c723c */ /* 0x000fe2000000182c */
[----:B0-----:R-:W-:Y:S01]  /*2400*/  IMAD R13, R32, 0x10, R13 ;  /* 0x00000010200d7824 */ /* 0x001fe200078e020d */
[----:B------:R-:W-:Y:S01]  /*2410*/  MOV R117, R59 ;  /* 0x0000003b00757202 */ /* 0x000fe20000000f00 */
[----:B------:R-:W-:-:S02]  /*2420*/  IMAD.MOV.U32 R116, RZ, RZ, R58 ;  /* 0x000000ffff747224 */ /* 0x000fc400078e003a */
[----:B--2---:R-:W-:Y:S01]  /*2430*/  IMAD R12, R33, 0x10, R12 ;  /* 0x00000010210c7824 */ /* 0x004fe200078e020c */
[----:B------:R-:W-:-:S14]  /*2440*/  @!P1 BRA `(.L_x_1) ;  /* 0xffffffec00a09947 */ /* 0x000fdc000383ffff */
.L_x_0:
[C---:B------:R-:W-:Y:S01]  /*2450*/  FSETP.GT.AND P3, PT, |R119|.reuse, 8.50705917302346158658e+37, PT ;  /* 0x7e8000007700780b */ /* 0x040fe20003f64200 */
[C---:B------:R-:W-:Y:S01]  /*2460*/  FMUL R4, R119.reuse, 8388608 ;  /* 0x4b00000077047820 */ /* 0x040fe20000400000 */
[C---:B------:R-:W-:Y:S01]  /*2470*/  FSETP.GEU.AND P5, PT, |R119|.reuse, 1.175494350822287508e-38, PT ;  /* 0x008000007700780b */ /* 0x040fe20003fae200 */
[----:B------:R-:W-:Y:S01]  /*2480*/  IMAD.SHL.U32 R0, R0, 0x10, RZ ;  /* 0x0000001000007824 */ /* 0x000fe200078e00ff */
[----:B------:R-:W-:Y:S01]  /*2490*/  FSETP.GEU.AND P6, PT, R119, 1.175494350822287508e-38, PT ;  /* 0x008000007700780b */ /* 0x000fe20003fce000 */
[C---:B------:R-:W-:Y:S01]  /*24a0*/  FMUL R6, R118.reuse, 8388608 ;  /* 0x4b00000076067820 */ /* 0x040fe20000400000 */
[----:B------:R-:W-:Y:S01]  /*24b0*/  FSETP.GT.AND P2, PT, |R118|, 8.50705917302346158658e+37, PT ;  /* 0x7e8000007600780b */ /* 0x000fe20003f44200 */
[----:B------:R-:W-:Y:S01]  /*24c0*/  BAR.SYNC.DEFER_BLOCKING 0x0 ;  /* 0x0000000000007b1d */ /* 0x000fe20000010000 */
[----:B------:R-:W-:Y:S01]  /*24d0*/  FSEL R4, R4, R119, !P6 ;  /* 0x0000007704047208 */ /* 0x000fe20007000000 */
[----:B------:R-:W-:Y:S01]  /*24e0*/  IMAD.IADD R5, R78, 0x1, R5 ;  /* 0x000000014e057824 */ /* 0x000fe200078e0205 */
[----:B------:R-:W-:-:S02]  /*24f0*/  LOP3.LUT R0, R0, 0x70, RZ, 0xc0, !PT ;  /* 0x0000007000007812 */ /* 0x000fc400078ec0ff */
[C---:B------:R-:W-:Y:S01]  /*2500*/  FSETP.GEU.AND P1, PT, |R118|.reuse, 1.175494350822287508e-38, PT ;  /* 0x008000007600780b */ /* 0x040fe20003f2e200 */
[----:B------:R-:W-:Y:S01]  /*2510*/  @P3 FMUL R119, R119, 0.25 ;  /* 0x3e80000077773820 */ /* 0x000fe20000400000 */
[----:B------:R-:W-:Y:S01]  /*2520*/  FSETP.GEU.AND P0, PT, R118, 1.175494350822287508e-38, PT ;  /* 0x008000007600780b */ /* 0x000fe20003f0e000 */
[----:B------:R-:W-:Y:S02]  /*2530*/  VIADD R7, R0, UR6 ;  /* 0x0000000600077c36 */ /* 0x000fe40008000000 */
[----:B------:R-:W-:Y:S01]  /*2540*/  @P3 FMUL R51, R51, 0.25 ;  /* 0x3e80000033333820 */ /* 0x000fe20000400000 */
[----:B------:R-:W-:Y:S01]  /*2550*/  @!P5 FMUL R119, R119, 16777216 ;  /* 0x4b8000007777d820 */ /* 0x000fe20000400000 */
[----:B------:R-:W-:Y:S01]  /*2560*/  FSEL R6, R6, R118, !P0 ;  /* 0x0000007606067208 */ /* 0x000fe20004000000 */
[----:B------:R-:W-:Y:S01]  /*2570*/  @P2 FMUL R118, R118, 0.25 ;  /* 0x3e80000076762820 */ /* 0x000fe20000400000 */
[----:B------:R-:W-:Y:S01]  /*2580*/  @P3 FMUL R50, R50, 0.25 ;  /* 0x3e80000032323820 */ /* 0x000fe20000400000 */
[----:B------:R-:W0:Y:S01]  /*2590*/  MUFU.RCP R0, R119 ;  /* 0x0000007700007308 */ /* 0x000e220000001000 */
[----:B------:R-:W-:Y:S01]  /*25a0*/  @P3 FMUL R39, R39, 0.25 ;  /* 0x3e80000027273820 */ /* 0x000fe20000400000 */
[----:B------:R-:W-:Y:S01]  /*25b0*/  @P3 FMUL R38, R38, 0.25 ;  /* 0x3e80000026263820 */ /* 0x000fe20000400000 */
[----:B------:R-:W-:Y:S01]  /*25c0*/  FSEL R10, RZ, -23, P6 ;  /* 0xc1b80000ff0a7808 */ /* 0x000fe20003000000 */
[----:B------:R-:W-:Y:S01]  /*25d0*/  @!P1 FMUL R118, R118, 16777216 ;  /* 0x4b80000076769820 */ /* 0x000fe20000400000 */
[----:B------:R-:W-:Y:S01]  /*25e0*/  LEA.HI R2, R2, R7, RZ, 0x1f ;  /* 0x0000000702027211 */ /* 0x000fe200078ff8ff */
[----:B------:R-:W-:Y:S01]  /*25f0*/  VIADD R7, R6, 0xc0cafb0d ;  /* 0xc0cafb0d06077836 */ /* 0x000fe20000000000 */
[----:B------:R-:W-:Y:S01]  /*2600*/  FSETP.GT.AND P6, PT, |R117|, 8.50705917302346158658e+37, PT ;  /* 0x7e8000007500780b */ /* 0x000fe20003fc4200 */
[----:B------:R-:W-:Y:S01]  /*2610*/  @!P5 FMUL R51, R51, 16777216 ;  /* 0x4b8000003333d820 */ /* 0x000fe20000400000 */
[----:B------:R-:W-:Y:S01]  /*2620*/  @!P5 FMUL R50, R50, 16777216 ;  /* 0x4b8000003232d820 */ /* 0x000fe20000400000 */
[----:B------:R-:W-:Y:S01]  /*2630*/  @!P5 FMUL R39, R39, 16777216 ;  /* 0x4b8000002727d820 */ /* 0x000fe20000400000 */
[----:B------:R-:W-:Y:S01]  /*2640*/  @!P5 FMUL R38, R38, 16777216 ;  /* 0x4b8000002626d820 */ /* 0x000fe20000400000 */
[----:B------:R-:W-:Y:S01]  /*2650*/  VIADD R8, R4, 0xc0cafb0d ;  /* 0xc0cafb0d04087836 */ /* 0x000fe20000000000 */
[----:B------:R-:W1:Y:S01]  /*2660*/  MUFU.RCP R12, R118 ;  /* 0x00000076000c7308 */ /* 0x000e620000001000 */
[----:B------:R-:W-:Y:S01]  /*2670*/  FSETP.GEU.AND P5, PT, |R117|, 1.175494350822287508e-38, PT ;  /* 0x008000007500780b */ /* 0x000fe20003fae200 */
[----:B------:R-:W-:Y:S01]  /*2680*/  @P2 FMUL R49, R49, 0.25 ;  /* 0x3e80000031312820 */ /* 0x000fe20000400000 */
[----:B------:R-:W-:Y:S01]  /*2690*/  LOP3.LUT R11, R7, 0xff800000, RZ, 0xc0, !PT ;  /* 0xff800000070b7812 */ /* 0x000fe200078ec0ff */
[C---:B0-----:R-:W-:Y:S01]  /*26a0*/  FMUL R26, R0.reuse, R51 ;  /* 0x00000033001a7220 */ /* 0x041fe20000400000 */
[C---:B------:R-:W-:Y:S01]  /*26b0*/  FMUL R28, R0.reuse, R50 ;  /* 0x00000032001c7220 */ /* 0x040fe20000400000 */
[C---:B------:R-:W-:Y:S01]  /*26c0*/  FMUL R31, R0.reuse, R39 ;  /* 0x00000027001f7220 */ /* 0x040fe20000400000 */
[----:B------:R-:W-:Y:S01]  /*26d0*/  FMUL R33, R0, R38 ;  /* 0x0000002600217220 */ /* 0x000fe20000400000 */
[C---:B------:R-:W-:Y:S01]  /*26e0*/  FMUL R0, R117.reuse, 8388608 ;  /* 0x4b00000075007820 */ /* 0x040fe20000400000 */
[----:B------:R-:W-:Y:S01]  /*26f0*/  LOP3.LUT R13, R8, 0xff800000, RZ, 0xc0, !PT ;  /* 0xff800000080d7812 */ /* 0x000fe200078ec0ff */
[----:B------:R-:W-:Y:S01]  /*2700*/  @P2 FMUL R48, R48, 0.25 ;  /* 0x3e80000030302820 */ /* 0x000fe20000400000 */
[----:B------:R-:W-:Y:S01]  /*2710*/  FSETP.GEU.AND P3, PT, R117, 1.175494350822287508e-38, PT ;  /* 0x008000007500780b */ /* 0x000fe20003f6e000 */
[----:B------:R-:W-:Y:S01]  /*2720*/  @P2 FMUL R37, R37, 0.25 ;  /* 0x3e80000025252820 */ /* 0x000fe20000400000 */
[----:B------:R-:W-:Y:S01]  /*2730*/  FSEL R9, RZ, -23, P0 ;  /* 0xc1b80000ff097808 */ /* 0x000fe20000000000 */
[----:B------:R-:W-:Y:S01]  /*2740*/  @P2 FMUL R36, R36, 0.25 ;  /* 0x3e80000024242820 */ /* 0x000fe20000400000 */
[----:B------:R-:W-:Y:S01]  /*2750*/  I2FP.F32.S32 R8, R11 ;  /* 0x0000000b00087245 */ /* 0x000fe20000201400 */
[----:B------:R-:W-:Y:S01]  /*2760*/  @!P1 FMUL R49, R49, 16777216 ;  /* 0x4b80000031319820 */ /* 0x000fe20000400000 */
[----:B------:R-:W-:Y:S01]  /*2770*/  FSETP.GT.AND P0, PT, |R116|, 8.50705917302346158658e+37, PT ;  /* 0x7e8000007400780b */ /* 0x000fe20003f04200 */
[----:B------:R-:W-:Y:S01]  /*2780*/  @!P1 FMUL R48, R48, 16777216 ;  /* 0x4b80000030309820 */ /* 0x000fe20000400000 */
[----:B------:R-:W-:Y:S01]  /*2790*/  I2FP.F32.S32 R7, R13 ;  /* 0x0000000d00077245 */ /* 0x000fe20000201400 */
[----:B------:R-:W-:Y:S01]  /*27a0*/  FFMA.FTZ R9, R8, 1.1920928955078125e-07, R9 ;  /* 0x3400000008097823 */ /* 0x000fe20000010009 */
[----:B------:R-:W-:Y:S01]  /*27b0*/  FSEL R0, R0, R117, !P3 ;  /* 0x0000007500007208 */ /* 0x000fe20005800000 */
[----:B------:R-:W-:Y:S01]  /*27c0*/  @P6 FMUL R117, R117, 0.25 ;  /* 0x3e80000075756820 */ /* 0x000fe20000400000 */
[----:B------:R-:W-:Y:S01]  /*27d0*/  FSETP.GEU.AND P2, PT, |R116|, 1.175494350822287508e-38, PT ;  /* 0x008000007400780b */ /* 0x000fe20003f4e200 */
[----:B------:R-:W-:Y:S01]  /*27e0*/  @!P1 FMUL R37, R37, 16777216 ;  /* 0x4b80000025259820 */ /* 0x000fe20000400000 */
[----:B------:R-:W-:Y:S01]  /*27f0*/  @!P1 FMUL R36, R36, 16777216 ;  /* 0x4b80000024249820 */ /* 0x000fe20000400000 */
[----:B------:R-:W-:Y:S01]  /*2800*/  FFMA.FTZ R8, R7, 1.1920928955078125e-07, R10 ;  /* 0x3400000007087823 */ /* 0x000fe2000001000a */
[----:B------:R-:W-:Y:S01]  /*2810*/  @!P5 FMUL R117, R117, 16777216 ;  /* 0x4b8000007575d820 */ /* 0x000fe20000400000 */
[C---:B------:R-:W-:Y:S01]  /*2820*/  FMUL R7, R116.reuse, 8388608 ;  /* 0x4b00000074077820 */ /* 0x040fe20000400000 */
[----:B------:R-:W-:Y:S01]  /*2830*/  FSETP.GEU.AND P1, PT, R116, 1.175494350822287508e-38, PT ;  /* 0x008000007400780b */ /* 0x000fe20003f2e000 */
[C---:B-1----:R-:W-:Y:S01]  /*2840*/  FMUL R29, R12.reuse, R49 ;  /* 0x000000310c1d7220 */ /* 0x042fe20000400000 */
[C---:B------:R-:W-:Y:S01]  /*2850*/  FMUL R30, R12.reuse, R48 ;  /* 0x000000300c1e7220 */ /* 0x040fe20000400000 */
[C---:B------:R-:W-:Y:S01]  /*2860*/  FMUL R32, R12.reuse, R37 ;  /* 0x000000250c207220 */ /* 0x040fe20000400000 */
[----:B------:R-:W-:Y:S01]  /*2870*/  FMUL R35, R12, R36 ;  /* 0x000000240c237220 */ /* 0x000fe20000400000 */
[----:B------:R-:W-:Y:S01]  /*2880*/  FSEL R7, R7, R116, !P1 ;  /* 0x0000007407077208 */ /* 0x000fe20004800000 */
[----:B------:R-:W0:Y:S01]  /*2890*/  MUFU.RCP R12, R117 ;  /* 0x00000075000c7308 */ /* 0x000e220000001000 */
[----:B------:R-:W-:Y:S01]  /*28a0*/  @P0 FMUL R116, R116, 0.25 ;  /* 0x3e80000074740820 */ /* 0x000fe20000400000 */
[----:B------:R-:W-:Y:S01]  /*28b0*/  @P6 FMUL R47, R47, 0.25 ;  /* 0x3e8000002f2f6820 */ /* 0x000fe20000400000 */
[----:B------:R-:W-:Y:S01]  /*28c0*/  @P6 FMUL R46, R46, 0.25 ;  /* 0x3e8000002e2e6820 */ /* 0x000fe20000400000 */
[----:B------:R-:W-:Y:S01]  /*28d0*/  @P6 FMUL R43, R43, 0.25 ;  /* 0x3e8000002b2b6820 */ /* 0x000fe20000400000 */
[----:B------:R-:W-:Y:S01]  /*28e0*/  @!P2 FMUL R116, R116, 16777216 ;  /* 0x4b8000007474a820 */ /* 0x000fe20000400000 */
[----:B------:R-:W-:Y:S01]  /*28f0*/  @P6 FMUL R42, R42, 0.25 ;  /* 0x3e8000002a2a6820 */ /* 0x000fe20000400000 */
[----:B------:R-:W-:Y:S01]  /*2900*/  @!P5 FMUL R47, R47, 16777216 ;  /* 0x4b8000002f2fd820 */ /* 0x000fe20000400000 */
[----:B------:R-:W-:Y:S01]  /*2910*/  @!P5 FMUL R46, R46, 16777216 ;  /* 0x4b8000002e2ed820 */ /* 0x000fe20000400000 */
[----:B------:R-:W1:Y:S01]  /*2920*/  MUFU.RCP R20, R116 ;  /* 0x0000007400147308 */ /* 0x000e620000001000 */
[----:B------:R-:W-:Y:S01]  /*2930*/  @!P5 FMUL R43, R43, 16777216 ;  /* 0x4b8000002b2bd820 */ /* 0x000fe20000400000 */
[----:B------:R-:W-:Y:S01]  /*2940*/  @!P5 FMUL R42, R42, 16777216 ;  /* 0x4b8000002a2ad820 */ /* 0x000fe20000400000 */
[----:B------:R-:W-:Y:S01]  /*2950*/  @P0 FMUL R45, R45, 0.25 ;  /* 0x3e8000002d2d0820 */ /* 0x000fe20000400000 */
[----:B------:R-:W-:Y:S01]  /*2960*/  @P0 FMUL R44, R44, 0.25 ;  /* 0x3e8000002c2c0820 */ /* 0x000fe20000400000 */
[----:B------:R-:W-:Y:S01]  /*2970*/  @P0 FMUL R41, R41, 0.25 ;  /* 0x3e80000029290820 */ /* 0x000fe20000400000 */
[----:B------:R-:W-:Y:S01]  /*2980*/  @P0 FMUL R40, R40, 0.25 ;  /* 0x3e80000028280820 */ /* 0x000fe20000400000 */
[----:B------:R-:W-:-:S02]  /*2990*/  VIADD R15, R0, 0xc0cafb0d ;  /* 0xc0cafb0d000f7836 */ /* 0x000fc40000000000 */
[C---:B0-----:R-:W-:Y:S01]  /*29a0*/  FMUL R16, R12.reuse, R47 ;  /* 0x0000002f0c107220 */ /* 0x041fe20000400000 */
[C---:B------:R-:W-:Y:S01]  /*29b0*/  FMUL R18, R12.reuse, R46 ;  /* 0x0000002e0c127220 */ /* 0x040fe20000400000 */
[C---:B------:R-:W-:Y:S01]  /*29c0*/  FMUL R23, R12.reuse, R43 ;  /* 0x0000002b0c177220 */ /* 0x040fe20000400000 */
[----:B------:R-:W-:Y:S01]  /*29d0*/  FMUL R25, R12, R42 ;  /* 0x0000002a0c197220 */ /* 0x000fe20000400000 */
[----:B------:R-:W-:Y:S01]  /*29e0*/  IADD3 R12, PT, PT, R7, -0x3f3504f3, RZ ;  /* 0xc0cafb0d070c7810 */ /* 0x000fe20007ffe0ff */
[----:B------:R-:W-:Y:S01]  /*29f0*/  @!P2 FMUL R45, R45, 16777216 ;  /* 0x4b8000002d2da820 */ /* 0x000fe20000400000 */
[----:B------:R-:W-:Y:S01]  /*2a00*/  @!P2 FMUL R44, R44, 16777216 ;  /* 0x4b8000002c2ca820 */ /* 0x000fe20000400000 */
[----:B------:R-:W-:Y:S01]  /*2a10*/  @!P2 FMUL R41, R41, 16777216 ;  /* 0x4b8000002929a820 */ /* 0x000fe20000400000 */
[----:B------:R-:W-:Y:S01]  /*2a20*/  LOP3.LUT R12, R12, 0xff800000, RZ, 0xc0, !PT ;  /* 0xff8000000c0c7812 */ /* 0x000fe200078ec0ff */
[----:B------:R-:W-:Y:S01]  /*2a30*/  @!P2 FMUL R40, R40, 16777216 ;  /* 0x4b8000002828a820 */ /* 0x000fe20000400000 */
[----:B------:R-:W-:Y:S01]  /*2a40*/  LOP3.LUT R17, R15, 0xff800000, RZ, 0xc0, !PT ;  /* 0xff8000000f117812 */ /* 0x000fe200078ec0ff */
[----:B------:R-:W-:Y:S01]  /*2a50*/  IMAD.IADD R11, R6, 0x1, -R11 ;  /* 0x00000001060b7824 */ /* 0x000fe200078e0a0b */
[----:B------:R-:W-:Y:S01]  /*2a60*/  FSEL R10, RZ, -23, P1 ;  /* 0xc1b80000ff0a7808 */ /* 0x000fe20000800000 */
[C---:B-1----:R-:W-:Y:S01]  /*2a70*/  FMUL R21, R20.reuse, R45 ;  /* 0x0000002d14157220 */ /* 0x042fe20000400000 */
[----:B------:R-:W-:Y:S01]  /*2a80*/  I2FP.F32.S32 R15, R12 ;  /* 0x0000000c000f7245 */ /* 0x000fe20000201400 */
[C---:B------:R-:W-:Y:S01]  /*2a90*/  FMUL R22, R20.reuse, R44 ;  /* 0x0000002c14167220 */ /* 0x040fe20000400000 */
[C---:B------:R-:W-:Y:S01]  /*2aa0*/  FMUL R24, R20.reuse, R41 ;  /* 0x0000002914187220 */ /* 0x040fe20000400000 */
[----:B------:R-:W-:Y:S01]  /*2ab0*/  FMUL R27, R20, R40 ;  /* 0x00000028141b7220 */ /* 0x000fe20000400000 */
[----:B------:R-:W-:Y:S01]  /*2ac0*/  IADD3 R13, PT, PT, R4, -R13, RZ ;  /* 0x8000000d040d7210 */ /* 0x000fe20007ffe0ff */
[----:B------:R-:W-:Y:S01]  /*2ad0*/  IMAD.MOV.U32 R20, RZ, RZ, 0x3dc6b27f ;  /* 0x3dc6b27fff147424 */ /* 0x000fe200078e00ff */
[----:B------:R-:W-:Y:S01]  /*2ae0*/  FSEL R14, RZ, -23, P3 ;  /* 0xc1b80000ff0e7808 */ /* 0x000fe20001800000 */
[----:B------:R-:W-:Y:S01]  /*2af0*/  FADD R11, R11, -1 ;  /* 0xbf8000000b0b7421 */ /* 0x000fe20000000000 */
[----:B------:R-:W-:Y:S01]  /*2b00*/  I2FP.F32.S32 R19, R17 ;  /* 0x0000001100137245 */ /* 0x000fe20000201400 */
[----:B------:R-:W-:Y:S01]  /*2b10*/  FFMA.FTZ R15, R15, 1.1920928955078125e-07, R10 ;  /* 0x340000000f0f7823 */ /* 0x000fe2000001000a */
[----:B------:R-:W-:Y:S01]  /*2b20*/  F2FP.F16.F32.PACK_AB R30, R30, R35 ;  /* 0x000000231e1e723e */ /* 0x000fe200000000ff */
[----:B------:R-:W-:Y:S01]  /*2b30*/  IMAD.IADD R12, R7, 0x1, -R12 ;  /* 0x00000001070c7824 */ /* 0x000fe200078e0a0c */
[----:B------:R-:W-:Y:S01]  /*2b40*/  F2FP.F16.F32.PACK_AB R29, R29, R32 ;  /* 0x000000201d1d723e */ /* 0x000fe200000000ff */
[----:B------:R-:W-:Y:S01]  /*2b50*/  FFMA.FTZ R10, R11, R20, -0.16845393180847167969 ;  /* 0xbe2c7f300b0a7423 */ /* 0x000fe20000010014 */
[----:B------:R-:W-:Y:S01]  /*2b60*/  FADD R13, R13, -1 ;  /* 0xbf8000000d0d7421 */ /* 0x000fe20000000000 */
[----:B------:R-:W-:Y:S01]  /*2b70*/  FFMA.FTZ R19, R19, 1.1920928955078125e-07, R14 ;  /* 0x3400000013137823 */ /* 0x000fe2000001000e */
[----:B------:R-:W-:Y:S01]  /*2b80*/  F2FP.F16.F32.PACK_AB R18, R18, R25 ;  /* 0x000000191212723e */ /* 0x000fe200000000ff */
[----:B------:R-:W-:Y:S01]  /*2b90*/  STS [R5+UR6], R30 ;  /* 0x0000001e05007988 */ /* 0x000fe20008000806 */
[----:B------:R-:W-:Y:S01]  /*2ba0*/  F2FP.F16.F32.PACK_AB R16, R16, R23 ;  /* 0x000000171010723e */ /* 0x000fe200000000ff */
[----:B------:R-:W-:Y:S01]  /*2bb0*/  FFMA.FTZ R10, R11, R10, 0.1716887056827545166 ;  /* 0x3e2fcf2a0b0a7423 */ /* 0x000fe2000001000a */
[C---:B------:R-:W-:Y:S01]  /*2bc0*/  LOP3.LUT R23, R5.reuse, 0x20, RZ, 0x3c, !PT ;  /* 0x0000002005177812 */ /* 0x040fe200078e3cff */
[----:B------:R0:W-:Y:S01]  /*2bd0*/  STS [R5+UR6+0x80], R29 ;  /* 0x0000801d05007988 */ /* 0x0001e20008000806 */
[----:B------:R-:W-:Y:S01]  /*2be0*/  LOP3.LUT R14, R5, 0x40, RZ, 0x3c, !PT ;  /* 0x00000040050e7812 */ /* 0x000fe200078e3cff */
[----:B------:R-:W-:Y:S01]  /*2bf0*/  FFMA.FTZ R10, R11, R10, -0.17900948226451873779 ;  /* 0xbe374e430b0a7423 */ /* 0x000fe2000001000a */
[----:B------:R-:W-:Y:S01]  /*2c00*/  LOP3.LUT R25, R5, 0x60, RZ, 0x3c, !PT ;  /* 0x0000006005197812 */ /* 0x000fe200078e3cff */
[----:B------:R-:W1:Y:S01]  /*2c10*/  LDC R32, c[0x0][0x3e8] ;  /* 0x0000fa00ff207b82 */ /* 0x000e620000000800 */
[----:B------:R-:W-:Y:S01]  /*2c20*/  F2FP.F16.F32.PACK_AB R28, R28, R33 ;  /* 0x000000211c1c723e */ /* 0x000fe200000000ff */
[----:B------:R-:W-:Y:S01]  /*2c30*/  FFMA.FTZ R10, R11, R10, 0.20512372255325317383 ;  /* 0x3e520bf40b0a7423 */ /* 0x000fe2000001000a */
[----:B------:R-:W-:Y:S01]  /*2c40*/  F2FP.F16.F32.PACK_AB R26, R26, R31 ;  /* 0x0000001f1a1a723e */ /* 0x000fe200000000ff */
[----:B------:R-:W-:Y:S01]  /*2c50*/  IMAD.IADD R17, R0, 0x1, -R17 ;  /* 0x0000000100117824 */ /* 0x000fe200078e0a11 */
[----:B------:R-:W-:Y:S01]  /*2c60*/  F2FP.F16.F32.PACK_AB R22, R22, R27 ;  /* 0x0000001b1616723e */ /* 0x000fe200000000ff */
[----:B0-----:R-:W-:Y:S01]  /*2c70*/  FADD R5, R12, -1 ;  /* 0xbf8000000c057421 */ /* 0x001fe20000000000 */
[----:B------:R-:W-:Y:S01]  /*2c80*/  FFMA.FTZ R12, R13, R20, -0.16845393180847167969 ;  /* 0xbe2c7f300d0c7423 */ /* 0x000fe20000010014 */
[----:B------:R-:W-:Y:S01]  /*2c90*/  F2FP.F16.F32.PACK_AB R21, R21, R24 ;  /* 0x000000181515723e */ /* 0x000fe200000000ff */
[----:B------:R-:W-:Y:S01]  /*2ca0*/  FFMA.FTZ R10, R11, R10, -0.24046532809734344482 ;  /* 0xbe763c8b0b0a7423 */ /* 0x000fe2000001000a */
[----:B------:R-:W-:Y:S01]  /*2cb0*/  STS [R23+UR6+0x800], R28 ;  /* 0x0008001c17007988 */ /* 0x000fe20008000806 */
[----:B------:R-:W-:Y:S01]  /*2cc0*/  FFMA.FTZ R12, R13, R12, 0.1716887056827545166 ;  /* 0x3e2fcf2a0d0c7423 */ /* 0x000fe2000001000c */
[----:B------:R-:W-:Y:S01]  /*2cd0*/  FADD R17, R17, -1 ;  /* 0xbf80000011117421 */ /* 0x000fe20000000000 */
[----:B------:R-:W-:Y:S01]  /*2ce0*/  FFMA.FTZ R10, R11, R10, 0.28857114911079406738 ;  /* 0x3e93bf990b0a7423 */ /* 0x000fe2000001000a */
[----:B------:R-:W-:Y:S01]  /*2cf0*/  STS [R23+UR6+0x880], R26 ;  /* 0x0008801a17007988 */ /* 0x000fe20008000806 */
[----:B------:R-:W-:Y:S01]  /*2d00*/  FFMA.FTZ R12, R13, R12, -0.17900948226451873779 ;  /* 0xbe374e430d0c7423 */ /* 0x000fe2000001000c */
[----:B------:R-:W0:Y:S01]  /*2d10*/  LDCU.64 UR4, c[0x0][0x3e0] ;  /* 0x00007c00ff0477ac */ /* 0x000e220008000a00 */
[----:B------:R-:W-:Y:S01]  /*2d20*/  FFMA.FTZ R10, R11, R10, -0.36067417263984680176 ;  /* 0xbeb8aa490b0a7423 */ /* 0x000fe2000001000a */
[----:B------:R-:W-:Y:S01]  /*2d30*/  STS [R14+UR6+0x1000], R22 ;  /* 0x001000160e007988 */ /* 0x000fe20008000806 */
[----:B------:R-:W-:Y:S01]  /*2d40*/  FFMA.FTZ R12, R13, R12, 0.20512372255325317383 ;  /* 0x3e520bf40d0c7423 */ /* 0x000fe2000001000c */
[----:B------:R-:W-:Y:S01]  /*2d50*/  ISETP.GE.U32.AND P6, PT, R4, 0x7f800000, PT ;  /* 0x7f8000000400780c */ /* 0x000fe20003fc6070 */
[----:B------:R-:W-:Y:S01]  /*2d60*/  FFMA.FTZ R10, R11, R10, 0.48089820146560668945 ;  /* 0x3ef6384a0b0a7423 */ /* 0x000fe2000001000a */
[----:B------:R2:W-:Y:S01]  /*2d70*/  STS [R14+UR6+0x1080], R21 ;  /* 0x001080150e007988 */ /* 0x0005e20008000806 */
[----:B------:R-:W-:Y:S01]  /*2d80*/  FFMA.FTZ R12, R13, R12, -0.24046532809734344482 ;  /* 0xbe763c8b0d0c7423 */ /* 0x000fe2000001000c */
[----:B-1----:R-:W-:-:S02]  /*2d90*/  IMAD R76, R76, R32, RZ ;  /* 0x000000204c4c7224 */ /* 0x002fc400078e02ff */
[----:B------:R-:W-:Y:S01]  /*2da0*/  FFMA.FTZ R10, R11, R10, -0.72134751081466674805 ;  /* 0xbf38aa3b0b0a7423 */ /* 0x000fe2000001000a */
[----:B------:R1:W-:Y:S01]  /*2db0*/  STS [R25+UR6+0x1880], R16 ;  /* 0x0018801019007988 */ /* 0x0003e20008000806 */
[----:B------:R-:W-:Y:S01]  /*2dc0*/  FFMA.FTZ R12, R13, R12, 0.28857114911079406738 ;  /* 0x3e93bf990d0c7423 */ /* 0x000fe2000001000c */
[----:B------:R-:W-:Y:S01]  /*2dd0*/  ISETP.GE.U32.AND P0, PT, R6, 0x7f800000, PT ;  /* 0x7f8000000600780c */ /* 0x000fe20003f06070 */
[----:B------:R-:W-:Y:S01]  /*2de0*/  FMUL R10, R11, R10 ;  /* 0x0000000a0b0a7220 */ /* 0x000fe20000400000 */
[----:B------:R3:W-:Y:S01]  /*2df0*/  STS [R25+UR6+0x1800], R18 ;  /* 0x0018001219007988 */ /* 0x0007e20008000806 */
[----:B------:R-:W-:Y:S01]  /*2e00*/  FFMA.FTZ R12, R13, R12, -0.36067417263984680176 ;  /* 0xbeb8aa490d0c7423 */ /* 0x000fe2000001000c */
[----:B--2---:R-:W-:Y:S01]  /*2e10*/  FFMA.FTZ R14, R5, R20, -0.16845393180847167969 ;  /* 0xbe2c7f30050e7423 */ /* 0x004fe20000010014 */
[----:B------:R-:W-:Y:S01]  /*2e20*/  FMUL R10, R11, R10 ;  /* 0x0000000a0b0a7220 */ /* 0x000fe20000400000 */
[----:B------:R-:W-:Y:S01]  /*2e30*/  BAR.SYNC.DEFER_BLOCKING 0x0 ;  /* 0x0000000000007b1d */ /* 0x000fe20000010000 */
[----:B------:R-:W-:Y:S01]  /*2e40*/  FFMA.FTZ R12, R13, R12, 0.48089820146560668945 ;  /* 0x3ef6384a0d0c7423 */ /* 0x000fe2000001000c */
[----:B------:R-:W-:Y:S01]  /*2e50*/  FFMA.FTZ R14, R5, R14, 0.1716887056827545166 ;  /* 0x3e2fcf2a050e7423 */ /* 0x000fe2000001000e */
[----:B-1----:R-:W-:Y:S01]  /*2e60*/  FFMA.FTZ R16, R17, R20, -0.16845393180847167969 ;  /* 0xbe2c7f3011107423 */ /* 0x002fe20000010014 */
[----:B------:R-:W-:Y:S01]  /*2e70*/  FFMA.FTZ R10, R11, 1.4426950216293334961, R10 ;  /* 0x3fb8aa3b0b0a7823 */ /* 0x000fe2000001000a */
[----:B------:R-:W-:Y:S01]  /*2e80*/  FFMA.FTZ R12, R13, R12, -0.72134751081466674805 ;  /* 0xbf38aa3b0d0c7423 */ /* 0x000fe2000001000c */
[----:B------:R-:W-:Y:S01]  /*2e90*/  FFMA.FTZ R14, R5, R14, -0.17900948226451873779 ;  /* 0xbe374e43050e7423 */ /* 0x000fe2000001000e */
[----:B------:R-:W-:Y:S01]  /*2ea0*/  FFMA.FTZ R16, R17, R16, 0.1716887056827545166 ;  /* 0x3e2fcf2a11107423 */ /* 0x000fe20000010010 */
[----:B------:R-:W-:-:S02]  /*2eb0*/  IMAD R11, R32, 0x8, R76 ;  /* 0x00000008200b7824 */ /* 0x000fc400078e024c */
[----:B------:R-:W-:Y:S01]  /*2ec0*/  FMUL R12, R13, R12 ;  /* 0x0000000c0d0c7220 */ /* 0x000fe20000400000 */
[----:B------:R-:W-:Y:S01]  /*2ed0*/  FFMA.FTZ R14, R5, R14, 0.20512372255325317383 ;  /* 0x3e520bf4050e7423 */ /* 0x000fe2000001000e */
[----:B------:R-:W-:Y:S01]  /*2ee0*/  FFMA.FTZ R16, R17, R16, -0.17900948226451873779 ;  /* 0xbe374e4311107423 */ /* 0x000fe20000010010 */
[C---:B---3--:R-:W-:Y:S02]  /*2ef0*/  IMAD R18, R32.reuse, 0x8, R11 ;  /* 0x0000000820127824 */ /* 0x048fe400078e020b */
[----:B------:R-:W-:Y:S01]  /*2f00*/  FMUL R12, R13, R12 ;  /* 0x0000000c0d0c7220 */ /* 0x000fe20000400000 */
[----:B------:R-:W-:Y:S01]  /*2f10*/  FFMA.FTZ R14, R5, R14, -0.24046532809734344482 ;  /* 0xbe763c8b050e7423 */ /* 0x000fe2000001000e */
[----:B------:R-:W-:Y:S01]  /*2f20*/  FFMA.FTZ R16, R17, R16, 0.20512372255325317383 ;  /* 0x3e520bf411107423 */ /* 0x000fe20000010010 */
[----:B------:R-:W-:Y:S01]  /*2f30*/  FADD R36, R9, R10 ;  /* 0x0000000a09247221 */ /* 0x000fe20000000000 */
[----:B------:R-:W-:Y:S01]  /*2f40*/  FFMA.FTZ R13, R13, 1.4426950216293334961, R12 ;  /* 0x3fb8aa3b0d0d7823 */ /* 0x000fe2000001000c */
[----:B------:R-:W-:Y:S01]  /*2f50*/  FFMA.FTZ R14, R5, R14, 0.28857114911079406738 ;  /* 0x3e93bf99050e7423 */ /* 0x000fe2000001000e */
[----:B------:R-:W-:Y:S01]  /*2f60*/  FFMA.FTZ R16, R17, R16, -0.24046532809734344482 ;  /* 0xbe763c8b11107423 */ /* 0x000fe20000010010 */
[----:B------:R-:W-:Y:S01]  /*2f70*/  LEA R20, R32, R18, 0x3 ;  /* 0x0000001220147211 */ /* 0x000fe200078e18ff */
[----:B------:R-:W-:Y:S01]  /*2f80*/  FADD R37, R8, R13 ;  /* 0x0000000d08257221 */ /* 0x000fe20000000000 */
[----:B------:R-:W-:Y:S01]  /*2f90*/  FFMA.FTZ R14, R5, R14, -0.36067417263984680176 ;  /* 0xbeb8aa49050e7423 */ /* 0x000fe2000001000e */
[----:B------:R-:W1:Y:S01]  /*2fa0*/  LDC.64 R8, c[0x0][0x398] ;  /* 0x0000e600ff087b82 */ /* 0x000e620000000a00 */
[----:B------:R-:W-:Y:S01]  /*2fb0*/  FFMA.FTZ R16, R17, R16, 0.28857114911079406738 ;  /* 0x3e93bf9911107423 */ /* 0x000fe20000010010 */
[----:B------:R-:W-:-:S02]  /*2fc0*/  IMAD R21, R32, 0x8, R20 ;  /* 0x0000000820157824 */ /* 0x000fc400078e0214 */
[----:B------:R-:W-:Y:S01]  /*2fd0*/  FFMA.FTZ R14, R5, R14, 0.48089820146560668945 ;  /* 0x3ef6384a050e7423 */ /* 0x000fe2000001000e */
[----:B------:R-:W-:Y:S01]  /*2fe0*/  ISETP.GE.U32.AND P3, PT, R7, 0x7f800000, PT ;  /* 0x7f8000000700780c */ /* 0x000fe20003f66070 */
[----:B------:R-:W-:Y:S01]  /*2ff0*/  FFMA.FTZ R16, R17, R16, -0.36067417263984680176 ;  /* 0xbeb8aa4911107423 */ /* 0x000fe20000010010 */
[----:B------:R-:W-:Y:S01]  /*3000*/  @P6 MOV R13, 0x7f800000 ;  /* 0x7f800000000d6802 */ /* 0x000fe20000000f00 */
[----:B------:R-:W-:Y:S01]  /*3010*/  FFMA.FTZ R14, R5, R14, -0.72134751081466674805 ;  /* 0xbf38aa3b050e7423 */ /* 0x000fe2000001000e */
[C---:B------:R-:W-:Y:S02]  /*3020*/  IMAD R22, R32.reuse, 0x8, R21 ;  /* 0x0000000820167824 */ /* 0x040fe400078e0215 */
[----:B------:R-:W-:Y:S01]  /*3030*/  FFMA.FTZ R16, R17, R16, 0.48089820146560668945 ;  /* 0x3ef6384a11107423 */ /* 0x000fe20000010010 */
[----:B------:R-:W2:Y:S01]  /*3040*/  LDS R43, [R3+UR6] ;  /* 0x00000006032b7984 */ /* 0x000ea20008000800 */
[C---:B------:R-:W-:Y:S01]  /*3050*/  FMUL R14, R5.reuse, R14 ;  /* 0x0000000e050e7220 */ /* 0x040fe20000400000 */
[----:B------:R-:W-:Y:S01]  /*3060*/  IMAD R23, R32, 0x8, R22 ;  /* 0x0000000820177824 */ /* 0x000fe200078e0216 */
[----:B------:R-:W-:Y:S01]  /*3070*/  ISETP.GE.U32.AND P5, PT, R0, 0x7f800000, PT ;  /* 0x7f8000000000780c */ /* 0x000fe20003fa6070 */
[----:B------:R-:W3:Y:S01]  /*3080*/  LDS R45, [R3+UR6+0x100] ;  /* 0x00010006032d7984 */ /* 0x000ee20008000800 */
[C---:B------:R-:W-:Y:S01]  /*3090*/  FMUL R14, R5.reuse, R14 ;  /* 0x0000000e050e7220 */ /* 0x040fe20000400000 */
[----:B0-----:R-:W-:Y:S01]  /*30a0*/  UIMAD UR4, UR7, UR4, URZ ;  /* 0x00000004070472a4 */ /* 0x001fe2000f8e02ff */
[C---:B------:R-:W-:Y:S01]  /*30b0*/  FSETP.NEU.AND P1, PT, R4.reuse, RZ, PT ;  /* 0x000000ff0400720b */ /* 0x040fe20003f2d000 */
[----:B------:R-:W-:Y:S01]  /*30c0*/  @P6 FFMA.FTZ R37, R4, R13, +INF ;  /* 0x7f80000004256423 */ /* 0x000fe2000001000d */
[----:B------:R-:W-:Y:S01]  /*30d0*/  FFMA.FTZ R14, R5, 1.4426950216293334961, R14 ;  /* 0x3fb8aa3b050e7823 */ /* 0x000fe2000001000e */
[----:B------:R-:W-:Y:S01]  /*30e0*/  @P0 IMAD.MOV.U32 R5, RZ, RZ, 0x7f800000 ;  /* 0x7f800000ff050424 */ /* 0x000fe200078e00ff */
[----:B------:R-:W0:Y:S01]  /*30f0*/  LDS R47, [R3+UR6+0x200] ;  /* 0x00020006032f7984 */ /* 0x000e220008000800 */
[----:B------:R-:W-:Y:S01]  /*3100*/  FFMA.FTZ R16, R17, R16, -0.72134751081466674805 ;  /* 0xbf38aa3b11107423 */ /* 0x000fe20000010010 */
[----:B------:R-:W-:Y:S01]  /*3110*/  IMAD R4, R77, UR5, RZ ;  /* 0x000000054d047c24 */ /* 0x000fe2000f8e02ff */
[----:B------:R-:W-:Y:S01]  /*3120*/  FSETP.NEU.AND P2, PT, R6, RZ, PT ;  /* 0x000000ff0600720b */ /* 0x000fe20003f4d000 */
[----:B------:R-:W4:Y:S01]  /*3130*/  LDS R49, [R3+UR6+0x300] ;  /* 0x0003000603317984 */ /* 0x000f220008000800 */
[----:B------:R-:W-:-:S02]  /*3140*/  IMAD R24, R32, 0x8, R23 ;  /* 0x0000000820187824 */ /* 0x000fc400078e0217 */
[----:B------:R-:W-:Y:S01]  /*3150*/  @P0 FFMA.FTZ R36, R6, R5, +INF ;  /* 0x7f80000006240423 */ /* 0x000fe20000010005 */
[----:B------:R-:W-:Y:S01]  /*3160*/  USHF.L.U32 UR8, UR4, 0x1, URZ ;  /* 0x0000000104087899 */ /* 0x000fe200080006ff */
[----:B------:R-:W5:Y:S01]  /*3170*/  LDS R51, [R3+UR6+0x400] ;  /* 0x0004000603337984 */ /* 0x000f620008000800 */
[----:B------:R-:W-:Y:S01]  /*3180*/  FMUL R16, R17, R16 ;  /* 0x0000001011107220 */ /* 0x000fe20000400000 */
[----:B------:R-:W-:Y:S02]  /*3190*/  @P3 IMAD.MOV.U32 R6, RZ, RZ, 0x7f800000 ;  /* 0x7f800000ff063424 */ /* 0x000fe400078e00ff */
[----:B------:R-:W-:Y:S01]  /*31a0*/  FADD R38, R15, R14 ;  /* 0x0000000e0f267221 */ /* 0x000fe20000000000 */
[----:B------:R-:W0:Y:S01]  /*31b0*/  LDS R53, [R3+UR6+0x500] ;  /* 0x0005000603357984 */ /* 0x000e220008000800 */
[----:B------:R-:W-:Y:S01]  /*31c0*/  IMAD.SHL.U32 R5, R4, 0x2, RZ ;  /* 0x0000000204057824 */ /* 0x000fe200078e00ff */
[----:B------:R-:W-:Y:S01]  /*31d0*/  UIMAD.WIDE UR4, UR4, 0x2, URZ ;  /* 0x00000002040478a5 */ /* 0x000fe2000f8e02ff */
[----:B------:R-:W-:Y:S01]  /*31e0*/  FMUL R16, R17, R16 ;  /* 0x0000001011107220 */ /* 0x000fe20000400000 */
[----:B------:R-:W0:Y:S01]  /*31f0*/  LDS R55, [R3+UR6+0x600] ;  /* 0x0006000603377984 */ /* 0x000e220008000800 */
[----:B------:R-:W-:Y:S01]  /*3200*/  LEA R25, R32, R24, 0x3 ;  /* 0x0000001820197211 */ /* 0x000fe200078e18ff */
[----:B------:R-:W-:Y:S01]  /*3210*/  @P3 FFMA.FTZ R38, R7, R6, +INF ;  /* 0x7f80000007263423 */ /* 0x000fe20000010006 */
[----:B------:R-:W-:Y:S01]  /*3220*/  IMAD.HI R4, R4, 0x2, RZ ;  /* 0x0000000204047827 */ /* 0x000fe200078e02ff */
[----:B------:R-:W4:Y:S01]  /*3230*/  LDS R57, [R3+UR6+0x700] ;  /* 0x0007000603397984 */ /* 0x000f220008000800 */
[----:B-1----:R-:W-:-:S02]  /*3240*/  IADD3 R34, P3, P6, R5, UR8, R8 ;  /* 0x0000000805227c10 */ /* 0x002fc4000fe7e008 */
[----:B------:R-:W-:Y:S01]  /*3250*/  FFMA.FTZ R16, R17, 1.4426950216293334961, R16 ;  /* 0x3fb8aa3b11107823 */ /* 0x000fe20000010010 */
[----:B------:R-:W-:Y:S01]  /*3260*/  @P5 MOV R13, 0x7f800000 ;  /* 0x7f800000000d5802 */ /* 0x000fe20000000f00 */
[----:B------:R-:W-:Y:S01]  /*3270*/  IMAD R27, R32, 0x8, R25 ;  /* 0x00000008201b7824 */ /* 0x000fe200078e0219 */
[----:B------:R-:W-:Y:S01]  /*3280*/  IADD3.X R42, PT, PT, R4, UR5, R9, P3, P6 ;  /* 0x00000005042a7c10 */ /* 0x000fe20009fec409 */
[----:B------:R-:W-:Y:S01]  /*3290*/  FADD R39, R19, R16 ;  /* 0x0000001013277221 */ /* 0x000fe20000000000 */
[-C--:B------:R-:W-:Y:S01]  /*32a0*/  LEA R6, P6, R11, R34.reuse, 0x1 ;  /* 0x000000220b067211 */ /* 0x080fe200078c08ff */
[----:B------:R-:W-:Y:S01]  /*32b0*/  IMAD R29, R32, 0x8, R27 ;  /* 0x00000008201d7824 */ /* 0x000fe200078e021b */
[----:B------:R-:W-:Y:S01]  /*32c0*/  FSETP.NEU.AND P0, PT, R7, RZ, PT ;  /* 0x000000ff0700720b */ /* 0x000fe20003f0d000 */
[----:B------:R-:W-:Y:S01]  /*32d0*/  @P5 FFMA.FTZ R39, R0, R13, +INF ;  /* 0x7f80000000275423 */ /* 0x000fe2000001000d */
[-C--:B------:R-:W-:Y:S01]  /*32e0*/  LEA R4, P3, R76, R34.reuse, 0x1 ;  /* 0x000000224c047211 */ /* 0x080fe200078608ff */
[----:B------:R-:W-:Y:S01]  /*32f0*/  IMAD R31, R32, 0x8, R29 ;  /* 0x00000008201f7824 */ /* 0x000fe200078e021d */
[----:B------:R-:W-:Y:S01]  /*3300*/  LEA R8, P5, R18, R34, 0x1 ;  /* 0x0000002212087211 */ /* 0x000fe200078a08ff */
[----:B------:R-:W1:Y:S01]  /*3310*/  LDCU UR4, c[0x0][0x3ec] ;  /* 0x00007d80ff0477ac */ /* 0x000e620008000800 */
[----:B------:R-:W-:Y:S01]  /*3320*/  LEA.HI.X.SX32 R7, R11, R42, 0x1, P6 ;  /* 0x0000002a0b077211 */ /* 0x000fe200030f0eff */
[----:B------:R-:W-:Y:S01]  /*3330*/  IMAD R33, R32, 0x8, R31 ;  /* 0x0000000820217824 */ /* 0x000fe200078e021f */
[----:B------:R-:W-:-:S02]  /*3340*/  LEA R12, P6, R21, R34, 0x1 ;  /* 0x00000022150c7211 */ /* 0x000fc400078c08ff */
[----:B------:R-:W-:Y:S01]  /*3350*/  LEA.HI.X.SX32 R5, R76, R42, 0x1, P3 ;  /* 0x0000002a4c057211 */ /* 0x000fe200018f0eff */
[----:B------:R-:W-:Y:S01]  /*3360*/  IMAD R35, R32, 0x8, R33 ;  /* 0x0000000820237824 */ /* 0x000fe200078e0221 */
[----:B------:R-:W-:Y:S02]  /*3370*/  LEA R10, P3, R20, R34, 0x1 ;  /* 0x00000022140a7211 */ /* 0x000fe400078608ff */
[----:B------:R-:W-:Y:S01]  /*3380*/  LEA.HI.X.SX32 R9, R18, R42, 0x1, P5 ;  /* 0x0000002a12097211 */ /* 0x000fe200028f0eff */
[----:B------:R-:W-:Y:S01]  /*3390*/  IMAD R40, R32, 0x8, R35 ;  /* 0x0000000820287824 */ /* 0x000fe200078e0223 */
[----:B------:R-:W-:Y:S01]  /*33a0*/  LEA R14, P5, R22, R34, 0x1 ;  /* 0x00000022160e7211 */ /* 0x000fe200078a08ff */
[----:B--2---:R2:W-:Y:S01]  /*33b0*/  STG.E.U16 desc[UR10][R4.64], R43 ;  /* 0x0000002b04007986 */ /* 0x0045e2000c10150a */
[----:B------:R-:W-:Y:S01]  /*33c0*/  LEA.HI.X.SX32 R13, R21, R42, 0x1, P6 ;  /* 0x0000002a150d7211 */ /* 0x000fe200030f0eff */
[----:B------:R-:W-:Y:S01]  /*33d0*/  IMAD R41, R32, 0x8, R40 ;  /* 0x0000000820297824 */ /* 0x000fe200078e0228 */
[----:B------:R-:W-:Y:S01]  /*33e0*/  LEA R18, P6, R24, R34, 0x1 ;  /* 0x0000002218127211 */ /* 0x000fe200078c08ff */
[----:B---3--:R3:W-:Y:S01]  /*33f0*/  STG.E.U16 desc[UR10][R6.64], R45 ;  /* 0x0000002d06007986 */ /* 0x0087e2000c10150a */
[----:B------:R-:W-:Y:S01]  /*3400*/  LEA.HI.X.SX32 R11, R20, R42, 0x1, P3 ;  /* 0x0000002a140b7211 */ /* 0x000fe200018f0eff */
[----:B-1----:R-:W-:Y:S01]  /*3410*/  UIMAD UR4, UR7, UR4, URZ ;  /* 0x00000004070472a4 */ /* 0x002fe2000f8e02ff */
[----:B------:R-:W-:Y:S01]  /*3420*/  LEA R16, P3, R23, R34, 0x1 ;  /* 0x0000002217107211 */ /* 0x000fe200078608ff */
[----:B0-----:R-:W-:Y:S01]  /*3430*/  STG.E.U16 desc[UR10][R8.64], R47 ;  /* 0x0000002f08007986 */ /* 0x001fe2000c10150a */
[----:B------:R-:W-:Y:S01]  /*3440*/  LEA.HI.X.SX32 R15, R22, R42, 0x1, P5 ;  /* 0x0000002a160f7211 */ /* 0x000fe200028f0eff */
[----:B------:R-:W-:Y:S01]  /*3450*/  USHF.L.U32 UR7, UR4, 0x2, URZ ;  /* 0x0000000204077899 */ /* 0x000fe200080006ff */
[----:B------:R-:W-:Y:S01]  /*3460*/  LEA R20, P5, R25, R34, 0x1 ;  /* 0x0000002219147211 */ /* 0x000fe200078a08ff */
[----:B----4-:R0:W-:Y:S01]  /*3470*/  STG.E.U16 desc[UR10][R10.64], R49 ;  /* 0x000000310a007986 */ /* 0x0101e2000c10150a */
[----:B------:R-:W-:Y:S01]  /*3480*/  LEA.HI.X.SX32 R19, R24, R42, 0x1, P6 ;  /* 0x0000002a18137211 */ /* 0x000fe200030f0eff */
[----:B--2---:R-:W-:Y:S01]  /*3490*/  IMAD.SHL.U32 R5, R77, 0x4, RZ ;  /* 0x000000044d057824 */ /* 0x004fe200078e00ff */
[----:B------:R-:W-:Y:S01]  /*34a0*/  LEA R24, P6, R29, R34, 0x1 ;  /* 0x000000221d187211 */ /* 0x000fe200078c08ff */
[----:B-----5:R1:W-:Y:S01]  /*34b0*/  STG.E.U16 desc[UR10][R12.64], R51 ;  /* 0x000000330c007986 */ /* 0x0203e2000c10150a */
[----:B------:R-:W-:Y:S01]  /*34c0*/  LEA.HI.X.SX32 R17, R23, R42, 0x1, P3 ;  /* 0x0000002a17117211 */ /* 0x000fe200018f0eff */
[----:B---3--:R-:W2:Y:S01]  /*34d0*/  LDC.64 R6, c[0x0][0x3a0] ;  /* 0x0000e800ff067b82 */ /* 0x008ea20000000a00 */
[----:B------:R-:W-:Y:S01]  /*34e0*/  LEA R22, P3, R27, R34, 0x1 ;  /* 0x000000221b167211 */ /* 0x000fe200078608ff */
[----:B------:R3:W-:Y:S01]  /*34f0*/  STG.E.U16 desc[UR10][R14.64], R53 ;  /* 0x000000350e007986 */ /* 0x0007e2000c10150a */
[----:B------:R-:W-:Y:S01]  /*3500*/  LEA.HI.X.SX32 R21, R25, R42, 0x1, P5 ;  /* 0x0000002a19157211 */ /* 0x000fe200028f0eff */
[----:B------:R-:W-:Y:S01]  /*3510*/  UIMAD.WIDE UR4, UR4, 0x4, URZ ;  /* 0x00000004040478a5 */ /* 0x000fe2000f8e02ff */
[----:B------:R-:W-:Y:S01]  /*3520*/  LEA R26, P5, R31, R34, 0x1 ;  /* 0x000000221f1a7211 */ /* 0x000fe200078a08ff */
[----:B------:R-:W-:Y:S01]  /*3530*/  STG.E.U16 desc[UR10][R16.64], R55 ;  /* 0x0000003710007986 */ /* 0x000fe2000c10150a */
[----:B------:R-:W-:-:S02]  /*3540*/  LEA.HI.X.SX32 R25, R29, R42, 0x1, P6 ;  /* 0x0000002a1d197211 */ /* 0x000fc400030f0eff */
[----:B------:R-:W-:Y:S01]  /*3550*/  LEA R30, P6, R35, R34, 0x1 ;  /* 0x00000022231e7211 */ /* 0x000fe200078c08ff */
[----:B------:R-:W-:Y:S01]  /*3560*/  STG.E.U16 desc[UR10][R18.64], R57 ;  /* 0x0000003912007986 */ /* 0x000fe2000c10150a */
[-C--:B------:R-:W-:Y:S02]  /*3570*/  LEA.HI.X.SX32 R23, R27, R42.reuse, 0x1, P3 ;  /* 0x0000002a1b177211 */ /* 0x080fe400018f0eff */
[----:B------:R-:W-:Y:S02]  /*3580*/  LEA.HI.X.SX32 R27, R31, R42, 0x1, P5 ;  /* 0x0000002a1f1b7211 */ /* 0x000fe400028f0eff */
[----:B------:R-:W-:Y:S02]  /*3590*/  LEA R28, P3, R33, R34, 0x1 ;  /* 0x00000022211c7211 */ /* 0x000fe400078608ff */
[----:B------:R-:W-:Y:S02]  /*35a0*/  LEA.HI.X.SX32 R31, R35, R42, 0x1, P6 ;  /* 0x0000002a231f7211 */ /* 0x000fe400030f0eff */
[----:B------:R-:W-:-:S02]  /*35b0*/  FSETP.NEU.AND P6, PT, R0, RZ, PT ;  /* 0x000000ff0000720b */ /* 0x000fc40003fcd000 */
[----:B------:R-:W-:Y:S02]  /*35c0*/  PRMT R0, R43, 0x7632, R0 ;  /* 0x000076322b007816 */ /* 0x000fe40000000000 */
[----:B0-----:R-:W-:Y:S02]  /*35d0*/  PRMT R11, R45, 0x7632, R11 ;  /* 0x000076322d0b7816 */ /* 0x001fe4000000000b */
[----:B------:R-:W-:Y:S01]  /*35e0*/  LEA R32, P5, R40, R34, 0x1 ;  /* 0x0000002228207211 */ /* 0x000fe200078a08ff */
[----:B------:R0:W-:Y:S01]  /*35f0*/  STG.E.U16 desc[UR10][R20.64], R0 ;  /* 0x0000000014007986 */ /* 0x0001e2000c10150a */
[----:B------:R-:W-:Y:S02]  /*3600*/  LEA.HI.X.SX32 R29, R33, R42, 0x1, P3 ;  /* 0x0000002a211d7211 */ /* 0x000fe400018f0eff */
[----:B------:R-:W-:Y:S01]  /*3610*/  PRMT R3, R47, 0x7632, R3 ;  /* 0x000076322f037816 */ /* 0x000fe20000000003 */
[----:B------:R4:W-:Y:S01]  /*3620*/  STG.E.U16 desc[UR10][R22.64], R11 ;  /* 0x0000000b16007986 */ /* 0x0009e2000c10150a */
[----:B------:R-:W-:-:S02]  /*3630*/  LEA R34, P3, R41, R34, 0x1 ;  /* 0x0000002229227211 */ /* 0x000fc400078608ff */
[----:B-1----:R-:W-:Y:S01]  /*3640*/  PRMT R13, R49, 0x7632, R13 ;  /* 0x00007632310d7816 */ /* 0x002fe2000000000d */
[----:B------:R4:W-:Y:S01]  /*3650*/  STG.E.U16 desc[UR10][R24.64], R3 ;  /* 0x0000000318007986 */ /* 0x0009e2000c10150a */
[----:B---3--:R-:W-:Y:S02]  /*3660*/  PRMT R14, R51, 0x7632, R14 ;  /* 0x00007632330e7816 */ /* 0x008fe4000000000e */
[----:B------:R-:W-:Y:S01]  /*3670*/  PRMT R15, R53, 0x7632, R15 ;  /* 0x00007632350f7816 */ /* 0x000fe2000000000f */
[----:B------:R4:W-:Y:S01]  /*3680*/  STG.E.U16 desc[UR10][R26.64], R13 ;  /* 0x0000000d1a007986 */ /* 0x0009e2000c10150a */
[-C--:B------:R-:W-:Y:S01]  /*3690*/  LEA.HI.X.SX32 R33, R40, R42.reuse, 0x1, P5 ;  /* 0x0000002a28217211 */ /* 0x080fe200028f0eff */
[----:B0-----:R-:W-:Y:S01]  /*36a0*/  IMAD.HI R0, R77, 0x4, RZ ;  /* 0x000000044d007827 */ /* 0x001fe200078e02ff */
[----:B------:R-:W-:Y:S01]  /*36b0*/  PRMT R16, R55, 0x7632, R16 ;  /* 0x0000763237107816 */ /* 0x000fe20000000010 */
[----:B------:R4:W-:Y:S01]  /*36c0*/  STG.E.U16 desc[UR10][R28.64], R14 ;  /* 0x0000000e1c007986 */ /* 0x0009e2000c10150a */
[----:B------:R-:W-:-:S02]  /*36d0*/  LEA.HI.X.SX32 R35, R41, R42, 0x1, P3 ;  /* 0x0000002a29237211 */ /* 0x000fc400018f0eff */
[----:B------:R-:W-:Y:S01]  /*36e0*/  PRMT R17, R57, 0x7632, R17 ;  /* 0x0000763239117816 */ /* 0x000fe20000000011 */
[----:B------:R4:W-:Y:S01]  /*36f0*/  STG.E.U16 desc[UR10][R30.64], R15 ;  /* 0x0000000f1e007986 */ /* 0x0009e2000c10150a */
[----:B------:R-:W-:Y:S02]  /*3700*/  FSEL R36, R36, -INF , P2 ;  /* 0xff80000024247808 */ /* 0x000fe40001000000 */
[----:B------:R-:W-:Y:S01]  /*3710*/  FSEL R37, R37, -INF , P1 ;  /* 0xff80000025257808 */ /* 0x000fe20000800000 */
[----:B------:R4:W-:Y:S01]  /*3720*/  STG.E.U16 desc[UR10][R32.64], R16 ;  /* 0x0000001020007986 */ /* 0x0009e2000c10150a */
[----:B------:R-:W-:Y:S01]  /*3730*/  FSEL R38, R38, -INF , P0 ;  /* 0xff80000026267808 */ /* 0x000fe20000000000 */
[----:B------:R-:W-:Y:S01]  /*3740*/  FFMA R36, R36, 0.69314718246459960938, R83 ;  /* 0x3f31721824247823 */ /* 0x000fe20000000053 */
[----:B------:R-:W-:Y:S01]  /*3750*/  FSEL R39, R39, -INF , P6 ;  /* 0xff80000027277808 */ /* 0x000fe20003000000 */
[----:B------:R4:W-:Y:S01]  /*3760*/  STG.E.U16 desc[UR10][R34.64], R17 ;  /* 0x0000001122007986 */ /* 0x0009e2000c10150a */
[----:B------:R-:W-:Y:S01]  /*3770*/  FFMA R37, R37, 0.69314718246459960938, R120 ;  /* 0x3f31721825257823 */ /* 0x000fe20000000078 */
[----:B------:R-:W-:Y:S01]  /*3780*/  FFMA R38, R38, 0.69314718246459960938, R63 ;  /* 0x3f31721826267823 */ /* 0x000fe2000000003f */
[----:B------:R-:W-:Y:S01]  /*3790*/  LEA R78, R78, UR6, 0x2 ;  /* 0x000000064e4e7c11 */ /* 0x000fe2000f8e10ff */
[----:B------:R-:W-:Y:S01]  /*37a0*/  FFMA R39, R39, 0.69314718246459960938, R62 ;  /* 0x3f31721827277823 */ /* 0x000fe2000000003e */
[----:B------:R-:W-:Y:S01]  /*37b0*/  BAR.SYNC.DEFER_BLOCKING 0x0 ;  /* 0x0000000000007b1d */ /* 0x000fe20000010000 */
[----:B--2---:R-:W-:-:S04]  /*37c0*/  IADD3 R4, P0, P1, R5, UR7, R6 ;  /* 0x0000000705047c10 */ /* 0x004fc8000f91e006 */
[----:B------:R-:W-:Y:S01]  /*37d0*/  IADD3.X R5, PT, PT, R0, UR5, R7, P0, P1 ;  /* 0x0000000500057c10 */ /* 0x000fe200087e2407 */
[----:B------:R4:W-:Y:S02]  /*37e0*/  STS.128 [R78], R36 ;  /* 0x000000244e007388 */ /* 0x0009e40000000c00 */
[----:B------:R-:W-:Y:S06]  /*37f0*/  BAR.SYNC.DEFER_BLOCKING 0x0 ;  /* 0x0000000000007b1d */ /* 0x000fec0000010000 */
[----:B------:R-:W-:Y:S05]  /*3800*/  @P4 EXIT ;  /* 0x000000000000494d */ /* 0x000fea0003800000 */
[----:B----4-:R-:W0:Y:S04]  /*3810*/  LDS R3, [R2] ;  /* 0x0000000002037984 */ /* 0x010e280000000800 */
[----:B0-----:R-:W-:Y:S01]  /*3820*/  STG.E desc[UR10][R4.64], R3 ;  /* 0x0000000304007986 */ /* 0x001fe2000c10190a */
[----:B------:R-:W-:Y:S05]  /*3830*/  EXIT ;  /* 0x000000000000794d */ /* 0x000fea0003800000 */
.L_x_2:
[----:B------:R-:W-:-:S00]  /*3840*/  BRA `(.L_x_2) ;  /* 0xfffffffc00fc7947 */ /* 0x000fc0000383ffff */
[----:B------:R-:W-:-:S00]  /*3850*/  NOP ;  /* 0x0000000000007918 */ /* 0x000fc00000000000 */
        /* <DEDUP_REMOVED lines=10> */
.L_x_3:


//--------------------- .nv.global.init           --------------------------
	.section	.nv.global.init,"aw",@progbits
.nv.global.init:
	.type		_$_str,@object
	.size		_$_str,(.L_0 - _$_str)
_$_str:
        /*0000*/ 	.byte	0x5f, 0x5f, 0x43, 0x55, 0x44, 0x41, 0x5f, 0x46, 0x54, 0x5a, 0x00
.L_0:


//--------------------- .nv.shared.attn_fwd       --------------------------
	.section	.nv.shared.attn_fwd,"aw",@nobits
	.sectionflags	@""
	.align	16
	.zero		1024


//--------------------- .nv.shared.reserved.0     --------------------------
	.section	.nv.shared.reserved.0,"aw",@nobits
	.weak		__nv_reservedSMEM_offset_0_alias
	.size		__nv_reservedSMEM_offset_0_alias, 0, 64
	.other		__nv_reservedSMEM_offset_0_alias,@"STO_CUDA_RESERVED_SHARED STV_DEFAULT"
__nv_reservedSMEM_offset_0_alias:
	.zero		0
	.zero		64


//--------------------- .nv.constant0.attn_fwd    --------------------------
	.section	.nv.constant0.attn_fwd,"a",@progbits
	.sectionflags	@""
	.align	4
.nv.constant0.attn_fwd:
	.zero		1032


//--------------------- SYMBOLS --------------------------

	.type		.nv.reservedSmem.offset0,@object
	.size		.nv.reservedSmem.offset0,0x4
	.type		.nv.reservedSmem.cap,@object
	.size		.nv.reservedSmem.cap,0x4
